//
// Generated by NVIDIA NVVM Compiler
//
// Compiler Build ID: CL-36424714
// Cuda compilation tools, release 13.0, V13.0.88
// Based on NVVM 20.0.0
//

.version 9.0
.target sm_100
.address_size 64

	// .globl	_Z9clearTabuPb
.global .align 4 .b8 precalc_xorwow_matrix[102400];
.global .align 4 .b8 precalc_xorwow_offset_matrix[102400];
.global .align 4 .b8 mrg32k3aM1[2304];
.global .align 4 .b8 mrg32k3aM2[2304];
.global .align 4 .b8 mrg32k3aM1SubSeq[2016];
.global .align 4 .b8 mrg32k3aM2SubSeq[2016];
.global .align 4 .b8 mrg32k3aM1Seq[2304];
.global .align 4 .b8 mrg32k3aM2Seq[2304];
.const .align 8 .b8 __cr_lgamma_table[72];
// _ZZ13constructPathPfS_S_S_P17curandStateXORWOWiffiS_PiE4path has been demoted
// _ZZ13constructPathPfS_S_S_P17curandStateXORWOWiffiS_PiE7current has been demoted
// _ZZ13constructPathPfS_S_S_P17curandStateXORWOWiffiS_PiE14startCityIndex has been demoted
// _ZZ13constructPathPfS_S_S_P17curandStateXORWOWiffiS_PiE15currentDistance has been demoted
// _ZZ13constructPathPfS_S_S_P17curandStateXORWOWiffiS_PiE13probabilities has been demoted
// _ZZ13constructPathPfS_S_S_P17curandStateXORWOWiffiS_PiE14denominatorSum has been demoted
// _ZZ13constructPathPfS_S_S_P17curandStateXORWOWiffiS_PiE7allowed has been demoted

.visible .entry _Z9clearTabuPb(
	.param .u64 .ptr .align 1 _Z9clearTabuPb_param_0
)
{
	.reg .b16 	%rs<2>;
	.reg .b32 	%r<5>;
	.reg .b64 	%rd<5>;

	ld.param.u64 	%rd1, [_Z9clearTabuPb_param_0];
	cvta.to.global.u64 	%rd2, %rd1;
	mov.u32 	%r1, %ctaid.x;
	mov.u32 	%r2, %ntid.x;
	mov.u32 	%r3, %tid.x;
	mad.lo.s32 	%r4, %r1, %r2, %r3;
	cvt.s64.s32 	%rd3, %r4;
	add.s64 	%rd4, %rd2, %rd3;
	mov.b16 	%rs1, 1;
	st.global.u8 	[%rd4], %rs1;
	ret;

}
	// .globl	_Z13preProcessingP5PointPfS1_S1_S1_i
.visible .entry _Z13preProcessingP5PointPfS1_S1_S1_i(
	.param .u64 .ptr .align 1 _Z13preProcessingP5PointPfS1_S1_S1_i_param_0,
	.param .u64 .ptr .align 1 _Z13preProcessingP5PointPfS1_S1_S1_i_param_1,
	.param .u64 .ptr .align 1 _Z13preProcessingP5PointPfS1_S1_S1_i_param_2,
	.param .u64 .ptr .align 1 _Z13preProcessingP5PointPfS1_S1_S1_i_param_3,
	.param .u64 .ptr .align 1 _Z13preProcessingP5PointPfS1_S1_S1_i_param_4,
	.param .u32 _Z13preProcessingP5PointPfS1_S1_S1_i_param_5
)
{
	.reg .pred 	%p<4>;
	.reg .b32 	%r<9>;
	.reg .b32 	%f<4>;
	.reg .b64 	%rd<21>;
	.reg .b64 	%fd<9>;

	ld.param.u64 	%rd1, [_Z13preProcessingP5PointPfS1_S1_S1_i_param_0];
	ld.param.u64 	%rd2, [_Z13preProcessingP5PointPfS1_S1_S1_i_param_1];
	ld.param.u64 	%rd3, [_Z13preProcessingP5PointPfS1_S1_S1_i_param_2];
	ld.param.u64 	%rd4, [_Z13preProcessingP5PointPfS1_S1_S1_i_param_3];
	ld.param.u64 	%rd5, [_Z13preProcessingP5PointPfS1_S1_S1_i_param_4];
	ld.param.u32 	%r4, [_Z13preProcessingP5PointPfS1_S1_S1_i_param_5];
	mov.u32 	%r1, %ctaid.x;
	mov.u32 	%r2, %tid.x;
	shl.b32 	%r5, %r1, 8;
	add.s32 	%r3, %r5, %r2;
	setp.eq.s32 	%p1, %r1, %r2;
	max.s32 	%r6, %r1, %r2;
	setp.ge.s32 	%p2, %r6, %r4;
	or.pred  	%p3, %p1, %p2;
	@%p3 bra 	$L__BB1_2;
	cvta.to.global.u64 	%rd6, %rd1;
	cvta.to.global.u64 	%rd7, %rd2;
	cvta.to.global.u64 	%rd8, %rd3;
	mul.wide.u32 	%rd9, %r1, 24;
	add.s64 	%rd10, %rd6, %rd9;
	ld.global.f64 	%fd1, [%rd10+8];
	ld.global.f64 	%fd2, [%rd10+16];
	mul.wide.u32 	%rd11, %r2, 24;
	add.s64 	%rd12, %rd6, %rd11;
	ld.global.f64 	%fd3, [%rd12+8];
	ld.global.f64 	%fd4, [%rd12+16];
	sub.f64 	%fd5, %fd1, %fd3;
	sub.f64 	%fd6, %fd2, %fd4;
	mul.f64 	%fd7, %fd6, %fd6;
	fma.rn.f64 	%fd8, %fd5, %fd5, %fd7;
	cvt.rn.f32.f64 	%f1, %fd8;
	sqrt.rn.f32 	%f2, %f1;
	mul.wide.u32 	%rd13, %r3, 4;
	add.s64 	%rd14, %rd7, %rd13;
	st.global.f32 	[%rd14], %f2;
	rcp.rn.f32 	%f3, %f2;
	add.s64 	%rd15, %rd8, %rd13;
	st.global.f32 	[%rd15], %f3;
$L__BB1_2:
	cvta.to.global.u64 	%rd16, %rd4;
	cvta.to.global.u64 	%rd17, %rd5;
	mul.wide.u32 	%rd18, %r3, 4;
	add.s64 	%rd19, %rd16, %rd18;
	mov.b32 	%r7, 1065353216;
	st.global.u32 	[%rd19], %r7;
	add.s64 	%rd20, %rd17, %rd18;
	mov.b32 	%r8, 0;
	st.global.u32 	[%rd20], %r8;
	ret;

}
	// .globl	_Z13constructPathPfS_S_S_P17curandStateXORWOWiffiS_Pi
.visible .entry _Z13constructPathPfS_S_S_P17curandStateXORWOWiffiS_Pi(
	.param .u64 .ptr .align 1 _Z13constructPathPfS_S_S_P17curandStateXORWOWiffiS_Pi_param_0,
	.param .u64 .ptr .align 1 _Z13constructPathPfS_S_S_P17curandStateXORWOWiffiS_Pi_param_1,
	.param .u64 .ptr .align 1 _Z13constructPathPfS_S_S_P17curandStateXORWOWiffiS_Pi_param_2,
	.param .u64 .ptr .align 1 _Z13constructPathPfS_S_S_P17curandStateXORWOWiffiS_Pi_param_3,
	.param .u64 .ptr .align 1 _Z13constructPathPfS_S_S_P17curandStateXORWOWiffiS_Pi_param_4,
	.param .u32 _Z13constructPathPfS_S_S_P17curandStateXORWOWiffiS_Pi_param_5,
	.param .f32 _Z13constructPathPfS_S_S_P17curandStateXORWOWiffiS_Pi_param_6,
	.param .f32 _Z13constructPathPfS_S_S_P17curandStateXORWOWiffiS_Pi_param_7,
	.param .u32 _Z13constructPathPfS_S_S_P17curandStateXORWOWiffiS_Pi_param_8,
	.param .u64 .ptr .align 1 _Z13constructPathPfS_S_S_P17curandStateXORWOWiffiS_Pi_param_9,
	.param .u64 .ptr .align 1 _Z13constructPathPfS_S_S_P17curandStateXORWOWiffiS_Pi_param_10
)
{
	.reg .pred 	%p<63>;
	.reg .b16 	%rs<6>;
	.reg .b32 	%r<166>;
	.reg .b32 	%f<175>;
	.reg .b64 	%rd<56>;
	// demoted variable
	.shared .align 4 .b8 _ZZ13constructPathPfS_S_S_P17curandStateXORWOWiffiS_PiE4path[1024];
	// demoted variable
	.shared .align 4 .u32 _ZZ13constructPathPfS_S_S_P17curandStateXORWOWiffiS_PiE7current;
	// demoted variable
	.shared .align 4 .u32 _ZZ13constructPathPfS_S_S_P17curandStateXORWOWiffiS_PiE14startCityIndex;
	// demoted variable
	.shared .align 4 .f32 _ZZ13constructPathPfS_S_S_P17curandStateXORWOWiffiS_PiE15currentDistance;
	// demoted variable
	.shared .align 4 .b8 _ZZ13constructPathPfS_S_S_P17curandStateXORWOWiffiS_PiE13probabilities[1024];
	// demoted variable
	.shared .align 4 .f32 _ZZ13constructPathPfS_S_S_P17curandStateXORWOWiffiS_PiE14denominatorSum;
	// demoted variable
	.shared .align 1 .b8 _ZZ13constructPathPfS_S_S_P17curandStateXORWOWiffiS_PiE7allowed[256];
	ld.param.u64 	%rd9, [_Z13constructPathPfS_S_S_P17curandStateXORWOWiffiS_Pi_param_0];
	ld.param.u64 	%rd14, [_Z13constructPathPfS_S_S_P17curandStateXORWOWiffiS_Pi_param_2];
	ld.param.u64 	%rd12, [_Z13constructPathPfS_S_S_P17curandStateXORWOWiffiS_Pi_param_4];
	ld.param.u32 	%r24, [_Z13constructPathPfS_S_S_P17curandStateXORWOWiffiS_Pi_param_5];
	ld.param.f32 	%f27, [_Z13constructPathPfS_S_S_P17curandStateXORWOWiffiS_Pi_param_6];
	ld.param.f32 	%f28, [_Z13constructPathPfS_S_S_P17curandStateXORWOWiffiS_Pi_param_7];
	ld.param.u64 	%rd15, [_Z13constructPathPfS_S_S_P17curandStateXORWOWiffiS_Pi_param_10];
	cvta.to.global.u64 	%rd1, %rd15;
	cvta.to.global.u64 	%rd2, %rd14;
	mov.u32 	%r1, %tid.x;
	mov.u32 	%r2, %ctaid.x;
	setp.ge.s32 	%p1, %r1, %r24;
	@%p1 bra 	$L__BB2_44;
	cvta.to.global.u64 	%rd16, %rd12;
	mov.u32 	%r26, _ZZ13constructPathPfS_S_S_P17curandStateXORWOWiffiS_PiE7allowed;
	add.s32 	%r3, %r26, %r1;
	mov.b16 	%rs1, 1;
	st.shared.u8 	[%r3], %rs1;
	setp.ne.s32 	%p2, %r1, 0;
	mul.wide.u32 	%rd17, %r2, 48;
	add.s64 	%rd3, %rd16, %rd17;
	@%p2 bra 	$L__BB2_3;
	ld.global.v2.u32 	{%r27, %r28}, [%rd3];
	shr.u32 	%r29, %r28, 2;
	xor.b32  	%r30, %r29, %r28;
	ld.global.v2.u32 	{%r31, %r32}, [%rd3+8];
	ld.global.v2.u32 	{%r33, %r34}, [%rd3+16];
	st.global.v2.u32 	[%rd3+8], {%r32, %r33};
	shl.b32 	%r35, %r34, 4;
	shl.b32 	%r36, %r30, 1;
	xor.b32  	%r37, %r36, %r35;
	xor.b32  	%r38, %r37, %r30;
	xor.b32  	%r39, %r38, %r34;
	st.global.v2.u32 	[%rd3+16], {%r34, %r39};
	add.s32 	%r40, %r27, 362437;
	st.global.v2.u32 	[%rd3], {%r40, %r31};
	add.s32 	%r41, %r39, %r40;
	rem.u32 	%r42, %r41, %r24;
	st.shared.u32 	[_ZZ13constructPathPfS_S_S_P17curandStateXORWOWiffiS_PiE14startCityIndex], %r42;
	st.shared.u32 	[_ZZ13constructPathPfS_S_S_P17curandStateXORWOWiffiS_PiE7current], %r42;
	st.shared.u32 	[_ZZ13constructPathPfS_S_S_P17curandStateXORWOWiffiS_PiE4path], %r42;
	mov.b32 	%r43, 0;
	st.shared.u32 	[_ZZ13constructPathPfS_S_S_P17curandStateXORWOWiffiS_PiE15currentDistance], %r43;
	add.s32 	%r45, %r26, %r42;
	mov.b16 	%rs2, 0;
	st.shared.u8 	[%r45], %rs2;
	st.shared.u32 	[_ZZ13constructPathPfS_S_S_P17curandStateXORWOWiffiS_PiE14denominatorSum], %r43;
$L__BB2_3:
	bar.sync 	0;
	setp.lt.u32 	%p3, %r24, 2;
	@%p3 bra 	$L__BB2_30;
	mul.f32 	%f29, %f27, 0f3F000000;
	cvt.rzi.f32.f32 	%f30, %f29;
	add.f32 	%f31, %f30, %f30;
	sub.f32 	%f32, %f27, %f31;
	abs.f32 	%f1, %f32;
	abs.f32 	%f2, %f27;
	cvt.rmi.f32.f32 	%f3, %f27;
	mul.f32 	%f33, %f28, 0f3F000000;
	cvt.rzi.f32.f32 	%f34, %f33;
	add.f32 	%f35, %f34, %f34;
	sub.f32 	%f36, %f28, %f35;
	abs.f32 	%f4, %f36;
	abs.f32 	%f5, %f28;
	cvt.rmi.f32.f32 	%f6, %f28;
	cvta.to.global.u64 	%rd4, %rd9;
	mov.b32 	%r158, 1;
$L__BB2_5:
	ld.shared.u8 	%rs3, [%r3];
	setp.ne.s16 	%p4, %rs3, 1;
	mov.f32 	%f171, 0f3F800000;
	@%p4 bra 	$L__BB2_23;
	setp.eq.f32 	%p5, %f27, 0f00000000;
	ld.shared.u32 	%r47, [_ZZ13constructPathPfS_S_S_P17curandStateXORWOWiffiS_PiE7current];
	shl.b32 	%r48, %r47, 8;
	add.s32 	%r5, %r48, %r1;
	mul.wide.s32 	%rd18, %r5, 4;
	add.s64 	%rd19, %rd4, %rd18;
	ld.global.f32 	%f7, [%rd19];
	abs.f32 	%f8, %f7;
	setp.lt.f32 	%p6, %f8, 0f00800000;
	mul.f32 	%f38, %f8, 0f4B800000;
	selp.f32 	%f39, %f38, %f8, %p6;
	selp.f32 	%f40, 0fC1C00000, 0f00000000, %p6;
	mov.b32 	%r49, %f39;
	add.s32 	%r50, %r49, -1060439283;
	and.b32  	%r51, %r50, -8388608;
	sub.s32 	%r52, %r49, %r51;
	mov.b32 	%f41, %r52;
	cvt.rn.f32.s32 	%f42, %r51;
	fma.rn.f32 	%f43, %f42, 0f34000000, %f40;
	add.f32 	%f44, %f41, 0fBF800000;
	add.f32 	%f45, %f41, 0f3F800000;
	rcp.approx.ftz.f32 	%f46, %f45;
	add.f32 	%f47, %f44, %f44;
	mul.f32 	%f48, %f47, %f46;
	mul.f32 	%f49, %f48, %f48;
	sub.f32 	%f50, %f44, %f48;
	add.f32 	%f51, %f50, %f50;
	neg.f32 	%f52, %f48;
	fma.rn.f32 	%f53, %f52, %f44, %f51;
	mul.rn.f32 	%f54, %f46, %f53;
	fma.rn.f32 	%f55, %f49, 0f3A2C32E4, 0f3B52E7DB;
	fma.rn.f32 	%f56, %f55, %f49, 0f3C93BB73;
	fma.rn.f32 	%f57, %f56, %f49, 0f3DF6384F;
	mul.rn.f32 	%f58, %f57, %f49;
	fma.rn.f32 	%f59, %f48, 0f3FB8AA3B, %f43;
	sub.f32 	%f60, %f43, %f59;
	fma.rn.f32 	%f61, %f48, 0f3FB8AA3B, %f60;
	fma.rn.f32 	%f62, %f54, 0f3FB8AA3B, %f61;
	fma.rn.f32 	%f63, %f48, 0f32A55E34, %f62;
	mul.f32 	%f64, %f58, 0f40400000;
	fma.rn.f32 	%f65, %f64, %f54, %f63;
	fma.rn.f32 	%f66, %f58, %f48, %f65;
	add.rn.f32 	%f67, %f59, %f66;
	neg.f32 	%f68, %f59;
	add.rn.f32 	%f69, %f67, %f68;
	neg.f32 	%f70, %f69;
	add.rn.f32 	%f71, %f66, %f70;
	mul.rn.f32 	%f72, %f67, %f27;
	neg.f32 	%f73, %f72;
	fma.rn.f32 	%f74, %f67, %f27, %f73;
	fma.rn.f32 	%f75, %f71, %f27, %f74;
	cvt.rni.f32.f32 	%f76, %f72;
	sub.f32 	%f77, %f72, %f76;
	add.f32 	%f78, %f77, %f75;
	fma.rn.f32 	%f79, %f78, 0f391FCB8E, 0f3AAF85ED;
	fma.rn.f32 	%f80, %f79, %f78, 0f3C1D9856;
	fma.rn.f32 	%f81, %f80, %f78, 0f3D6357BB;
	fma.rn.f32 	%f82, %f81, %f78, 0f3E75FDEC;
	fma.rn.f32 	%f83, %f82, %f78, 0f3F317218;
	fma.rn.f32 	%f84, %f83, %f78, 0f3F800000;
	cvt.rzi.s32.f32 	%r53, %f76;
	setp.gt.f32 	%p7, %f76, 0f00000000;
	selp.b32 	%r54, 0, -2097152000, %p7;
	add.s32 	%r55, %r54, 2130706432;
	mov.b32 	%f85, %r55;
	mul.f32 	%f86, %f84, %f85;
	shl.b32 	%r56, %r53, 23;
	sub.s32 	%r57, %r56, %r54;
	mov.b32 	%f87, %r57;
	mul.f32 	%f88, %f86, %f87;
	abs.f32 	%f89, %f72;
	setp.gt.f32 	%p8, %f89, 0f43180000;
	setp.lt.f32 	%p9, %f72, 0f00000000;
	selp.f32 	%f90, 0f00000000, 0f7F800000, %p9;
	selp.f32 	%f9, %f90, %f88, %p8;
	setp.eq.f32 	%p10, %f7, 0f3F800000;
	or.pred  	%p11, %p5, %p10;
	@%p11 bra 	$L__BB2_14;
	setp.num.f32 	%p12, %f2, %f2;
	setp.num.f32 	%p13, %f8, %f8;
	and.pred  	%p14, %p13, %p12;
	@%p14 bra 	$L__BB2_9;
	add.rn.f32 	%f171, %f7, %f27;
	bra.uni 	$L__BB2_14;
$L__BB2_9:
	setp.neu.f32 	%p15, %f7, 0f00000000;
	setp.neu.f32 	%p16, %f8, 0f7F800000;
	and.pred  	%p17, %p15, %p16;
	@%p17 bra 	$L__BB2_11;
	setp.lt.f32 	%p24, %f27, 0f00000000;
	setp.neu.f32 	%p25, %f1, 0f3F800000;
	add.f32 	%f94, %f7, %f7;
	mov.b32 	%r58, %f94;
	xor.b32  	%r59, %r58, 2139095040;
	selp.b32 	%r60, %r59, %r58, %p24;
	and.b32  	%r61, %r60, 2147483647;
	selp.b32 	%r62, %r61, %r60, %p25;
	mov.b32 	%f171, %r62;
	bra.uni 	$L__BB2_14;
$L__BB2_11:
	setp.eq.f32 	%p18, %f2, 0f7F800000;
	setp.eq.f32 	%p19, %f7, 0fBF800000;
	and.pred  	%p20, %p19, %p18;
	@%p20 bra 	$L__BB2_14;
	setp.geu.f32 	%p21, %f7, 0f00000000;
	mov.f32 	%f171, %f9;
	@%p21 bra 	$L__BB2_14;
	setp.neu.f32 	%p22, %f27, %f3;
	setp.neu.f32 	%p23, %f1, 0f3F800000;
	neg.f32 	%f92, %f9;
	selp.f32 	%f93, %f9, %f92, %p23;
	selp.f32 	%f171, 0f7FFFFFFF, %f93, %p22;
$L__BB2_14:
	ld.param.u64 	%rd53, [_Z13constructPathPfS_S_S_P17curandStateXORWOWiffiS_Pi_param_3];
	setp.eq.f32 	%p26, %f28, 0f00000000;
	cvta.to.global.u64 	%rd20, %rd53;
	add.s64 	%rd22, %rd20, %rd18;
	ld.global.f32 	%f14, [%rd22];
	abs.f32 	%f15, %f14;
	setp.lt.f32 	%p27, %f15, 0f00800000;
	mul.f32 	%f96, %f15, 0f4B800000;
	selp.f32 	%f97, %f96, %f15, %p27;
	selp.f32 	%f98, 0fC1C00000, 0f00000000, %p27;
	mov.b32 	%r63, %f97;
	add.s32 	%r64, %r63, -1060439283;
	and.b32  	%r65, %r64, -8388608;
	sub.s32 	%r66, %r63, %r65;
	mov.b32 	%f99, %r66;
	cvt.rn.f32.s32 	%f100, %r65;
	fma.rn.f32 	%f101, %f100, 0f34000000, %f98;
	add.f32 	%f102, %f99, 0fBF800000;
	add.f32 	%f103, %f99, 0f3F800000;
	rcp.approx.ftz.f32 	%f104, %f103;
	add.f32 	%f105, %f102, %f102;
	mul.f32 	%f106, %f105, %f104;
	mul.f32 	%f107, %f106, %f106;
	sub.f32 	%f108, %f102, %f106;
	add.f32 	%f109, %f108, %f108;
	neg.f32 	%f110, %f106;
	fma.rn.f32 	%f111, %f110, %f102, %f109;
	mul.rn.f32 	%f112, %f104, %f111;
	fma.rn.f32 	%f113, %f107, 0f3A2C32E4, 0f3B52E7DB;
	fma.rn.f32 	%f114, %f113, %f107, 0f3C93BB73;
	fma.rn.f32 	%f115, %f114, %f107, 0f3DF6384F;
	mul.rn.f32 	%f116, %f115, %f107;
	fma.rn.f32 	%f117, %f106, 0f3FB8AA3B, %f101;
	sub.f32 	%f118, %f101, %f117;
	fma.rn.f32 	%f119, %f106, 0f3FB8AA3B, %f118;
	fma.rn.f32 	%f120, %f112, 0f3FB8AA3B, %f119;
	fma.rn.f32 	%f121, %f106, 0f32A55E34, %f120;
	mul.f32 	%f122, %f116, 0f40400000;
	fma.rn.f32 	%f123, %f122, %f112, %f121;
	fma.rn.f32 	%f124, %f116, %f106, %f123;
	add.rn.f32 	%f125, %f117, %f124;
	neg.f32 	%f126, %f117;
	add.rn.f32 	%f127, %f125, %f126;
	neg.f32 	%f128, %f127;
	add.rn.f32 	%f129, %f124, %f128;
	mul.rn.f32 	%f130, %f125, %f28;
	neg.f32 	%f131, %f130;
	fma.rn.f32 	%f132, %f125, %f28, %f131;
	fma.rn.f32 	%f133, %f129, %f28, %f132;
	cvt.rni.f32.f32 	%f134, %f130;
	sub.f32 	%f135, %f130, %f134;
	add.f32 	%f136, %f135, %f133;
	fma.rn.f32 	%f137, %f136, 0f391FCB8E, 0f3AAF85ED;
	fma.rn.f32 	%f138, %f137, %f136, 0f3C1D9856;
	fma.rn.f32 	%f139, %f138, %f136, 0f3D6357BB;
	fma.rn.f32 	%f140, %f139, %f136, 0f3E75FDEC;
	fma.rn.f32 	%f141, %f140, %f136, 0f3F317218;
	fma.rn.f32 	%f142, %f141, %f136, 0f3F800000;
	cvt.rzi.s32.f32 	%r67, %f134;
	setp.gt.f32 	%p28, %f134, 0f00000000;
	selp.b32 	%r68, 0, -2097152000, %p28;
	add.s32 	%r69, %r68, 2130706432;
	mov.b32 	%f143, %r69;
	mul.f32 	%f144, %f142, %f143;
	shl.b32 	%r70, %r67, 23;
	sub.s32 	%r71, %r70, %r68;
	mov.b32 	%f145, %r71;
	mul.f32 	%f146, %f144, %f145;
	abs.f32 	%f147, %f130;
	setp.gt.f32 	%p29, %f147, 0f43180000;
	setp.lt.f32 	%p30, %f130, 0f00000000;
	selp.f32 	%f148, 0f00000000, 0f7F800000, %p30;
	selp.f32 	%f16, %f148, %f146, %p29;
	setp.eq.f32 	%p31, %f14, 0f3F800000;
	or.pred  	%p32, %p26, %p31;
	mov.f32 	%f172, 0f3F800000;
	@%p32 bra 	$L__BB2_22;
	setp.num.f32 	%p33, %f5, %f5;
	setp.num.f32 	%p34, %f15, %f15;
	and.pred  	%p35, %p34, %p33;
	@%p35 bra 	$L__BB2_17;
	add.rn.f32 	%f172, %f14, %f28;
	bra.uni 	$L__BB2_22;
$L__BB2_17:
	setp.neu.f32 	%p36, %f14, 0f00000000;
	setp.neu.f32 	%p37, %f15, 0f7F800000;
	and.pred  	%p38, %p36, %p37;
	@%p38 bra 	$L__BB2_19;
	setp.lt.f32 	%p45, %f28, 0f00000000;
	setp.neu.f32 	%p46, %f4, 0f3F800000;
	add.f32 	%f152, %f14, %f14;
	mov.b32 	%r72, %f152;
	xor.b32  	%r73, %r72, 2139095040;
	selp.b32 	%r74, %r73, %r72, %p45;
	and.b32  	%r75, %r74, 2147483647;
	selp.b32 	%r76, %r75, %r74, %p46;
	mov.b32 	%f172, %r76;
	bra.uni 	$L__BB2_22;
$L__BB2_19:
	setp.eq.f32 	%p39, %f5, 0f7F800000;
	setp.eq.f32 	%p40, %f14, 0fBF800000;
	and.pred  	%p41, %p40, %p39;
	@%p41 bra 	$L__BB2_22;
	setp.geu.f32 	%p42, %f14, 0f00000000;
	mov.f32 	%f172, %f16;
	@%p42 bra 	$L__BB2_22;
	setp.neu.f32 	%p43, %f28, %f6;
	setp.neu.f32 	%p44, %f4, 0f3F800000;
	neg.f32 	%f150, %f16;
	selp.f32 	%f151, %f16, %f150, %p44;
	selp.f32 	%f172, 0f7FFFFFFF, %f151, %p43;
$L__BB2_22:
	mul.f32 	%f153, %f171, %f172;
	shl.b32 	%r77, %r1, 2;
	mov.u32 	%r78, _ZZ13constructPathPfS_S_S_P17curandStateXORWOWiffiS_PiE13probabilities;
	add.s32 	%r79, %r78, %r77;
	st.shared.f32 	[%r79], %f153;
	atom.shared.add.f32 	%f154, [_ZZ13constructPathPfS_S_S_P17curandStateXORWOWiffiS_PiE14denominatorSum], %f153;
$L__BB2_23:
	setp.ne.s32 	%p47, %r1, 0;
	bar.sync 	0;
	@%p47 bra 	$L__BB2_29;
	ld.global.v2.u32 	{%r81, %r82}, [%rd3];
	shr.u32 	%r83, %r82, 2;
	xor.b32  	%r84, %r83, %r82;
	ld.global.v2.u32 	{%r85, %r86}, [%rd3+8];
	ld.global.v2.u32 	{%r87, %r88}, [%rd3+16];
	st.global.v2.u32 	[%rd3+8], {%r86, %r87};
	shl.b32 	%r89, %r88, 4;
	shl.b32 	%r90, %r84, 1;
	xor.b32  	%r91, %r90, %r89;
	xor.b32  	%r92, %r91, %r84;
	xor.b32  	%r93, %r92, %r88;
	st.global.v2.u32 	[%rd3+16], {%r88, %r93};
	add.s32 	%r94, %r81, 362437;
	st.global.v2.u32 	[%rd3], {%r94, %r85};
	add.s32 	%r95, %r93, %r94;
	cvt.rn.f32.u32 	%f156, %r95;
	fma.rn.f32 	%f21, %f156, 0f2F800000, 0f2F000000;
	mov.f32 	%f174, 0f00000000;
	mov.b32 	%r159, 0;
	ld.shared.f32 	%f22, [_ZZ13constructPathPfS_S_S_P17curandStateXORWOWiffiS_PiE14denominatorSum];
$L__BB2_25:
	mov.u32 	%r96, _ZZ13constructPathPfS_S_S_P17curandStateXORWOWiffiS_PiE7allowed;
	add.s32 	%r97, %r96, %r159;
	ld.shared.u8 	%rs4, [%r97];
	setp.ne.s16 	%p48, %rs4, 1;
	@%p48 bra 	$L__BB2_27;
	shl.b32 	%r98, %r159, 2;
	mov.u32 	%r99, _ZZ13constructPathPfS_S_S_P17curandStateXORWOWiffiS_PiE13probabilities;
	add.s32 	%r100, %r99, %r98;
	ld.shared.f32 	%f157, [%r100];
	div.rn.f32 	%f158, %f157, %f22;
	add.f32 	%f174, %f174, %f158;
	setp.ge.f32 	%p49, %f174, %f21;
	mov.u32 	%r160, %r159;
	@%p49 bra 	$L__BB2_28;
$L__BB2_27:
	add.s32 	%r159, %r159, 1;
	setp.ne.s32 	%p50, %r159, %r24;
	mov.b32 	%r160, 0;
	@%p50 bra 	$L__BB2_25;
$L__BB2_28:
	add.s32 	%r103, %r96, %r160;
	mov.b16 	%rs5, 0;
	st.shared.u8 	[%r103], %rs5;
	ld.shared.u32 	%r104, [_ZZ13constructPathPfS_S_S_P17curandStateXORWOWiffiS_PiE7current];
	shl.b32 	%r105, %r104, 8;
	add.s32 	%r106, %r105, %r160;
	mul.wide.s32 	%rd23, %r106, 4;
	add.s64 	%rd24, %rd2, %rd23;
	ld.global.f32 	%f159, [%rd24];
	ld.shared.f32 	%f160, [_ZZ13constructPathPfS_S_S_P17curandStateXORWOWiffiS_PiE15currentDistance];
	add.f32 	%f161, %f159, %f160;
	st.shared.f32 	[_ZZ13constructPathPfS_S_S_P17curandStateXORWOWiffiS_PiE15currentDistance], %f161;
	shl.b32 	%r107, %r158, 2;
	mov.u32 	%r108, _ZZ13constructPathPfS_S_S_P17curandStateXORWOWiffiS_PiE4path;
	add.s32 	%r109, %r108, %r107;
	st.shared.u32 	[%r109], %r160;
	st.shared.u32 	[_ZZ13constructPathPfS_S_S_P17curandStateXORWOWiffiS_PiE7current], %r160;
	mov.b32 	%r110, 0;
	st.shared.u32 	[_ZZ13constructPathPfS_S_S_P17curandStateXORWOWiffiS_PiE14denominatorSum], %r110;
$L__BB2_29:
	add.s32 	%r158, %r158, 1;
	bar.sync 	0;
	setp.ne.s32 	%p51, %r158, %r24;
	@%p51 bra 	$L__BB2_5;
$L__BB2_30:
	setp.ne.s32 	%p52, %r1, 0;
	@%p52 bra 	$L__BB2_45;
	ld.param.u64 	%rd54, [_Z13constructPathPfS_S_S_P17curandStateXORWOWiffiS_Pi_param_9];
	ld.shared.u32 	%r122, [_ZZ13constructPathPfS_S_S_P17curandStateXORWOWiffiS_PiE7current];
	shl.b32 	%r123, %r122, 8;
	ld.shared.u32 	%r124, [_ZZ13constructPathPfS_S_S_P17curandStateXORWOWiffiS_PiE14startCityIndex];
	add.s32 	%r125, %r123, %r124;
	mul.wide.s32 	%rd30, %r125, 4;
	add.s64 	%rd31, %rd2, %rd30;
	ld.global.f32 	%f167, [%rd31];
	ld.shared.f32 	%f168, [_ZZ13constructPathPfS_S_S_P17curandStateXORWOWiffiS_PiE15currentDistance];
	add.f32 	%f26, %f167, %f168;
	st.shared.f32 	[_ZZ13constructPathPfS_S_S_P17curandStateXORWOWiffiS_PiE15currentDistance], %f26;
	cvta.to.global.u64 	%rd32, %rd54;
	mul.wide.u32 	%rd33, %r2, 4;
	add.s64 	%rd5, %rd32, %rd33;
	ld.global.f32 	%f169, [%rd5];
	setp.geu.f32 	%p53, %f26, %f169;
	@%p53 bra 	$L__BB2_44;
	st.global.f32 	[%rd5], %f26;
	shl.b32 	%r10, %r2, 8;
	setp.lt.s32 	%p54, %r24, 1;
	@%p54 bra 	$L__BB2_44;
	and.b32  	%r11, %r24, 7;
	setp.lt.u32 	%p55, %r24, 8;
	mov.b32 	%r164, 0;
	@%p55 bra 	$L__BB2_36;
	and.b32  	%r164, %r24, 2147483640;
	neg.s32 	%r162, %r164;
	mul.wide.u32 	%rd34, %r10, 4;
	add.s64 	%rd35, %rd34, %rd1;
	add.s64 	%rd55, %rd35, 16;
	mov.u32 	%r128, _ZZ13constructPathPfS_S_S_P17curandStateXORWOWiffiS_PiE4path;
	add.s32 	%r161, %r128, 16;
$L__BB2_35:
	.pragma "nounroll";
	ld.shared.u32 	%r129, [%r161+-16];
	st.global.u32 	[%rd55+-16], %r129;
	ld.shared.u32 	%r130, [%r161+-12];
	st.global.u32 	[%rd55+-12], %r130;
	ld.shared.u32 	%r131, [%r161+-8];
	st.global.u32 	[%rd55+-8], %r131;
	ld.shared.u32 	%r132, [%r161+-4];
	st.global.u32 	[%rd55+-4], %r132;
	ld.shared.u32 	%r133, [%r161];
	st.global.u32 	[%rd55], %r133;
	ld.shared.u32 	%r134, [%r161+4];
	st.global.u32 	[%rd55+4], %r134;
	ld.shared.u32 	%r135, [%r161+8];
	st.global.u32 	[%rd55+8], %r135;
	ld.shared.u32 	%r136, [%r161+12];
	st.global.u32 	[%rd55+12], %r136;
	add.s32 	%r162, %r162, 8;
	add.s32 	%r161, %r161, 32;
	add.s64 	%rd55, %rd55, 32;
	setp.eq.s32 	%p56, %r162, 0;
	@%p56 bra 	$L__BB2_36;
	bra.uni 	$L__BB2_35;
$L__BB2_36:
	setp.eq.s32 	%p57, %r11, 0;
	@%p57 bra 	$L__BB2_44;
	and.b32  	%r19, %r24, 3;
	setp.lt.u32 	%p58, %r11, 4;
	@%p58 bra 	$L__BB2_39;
	shl.b32 	%r137, %r164, 2;
	mov.u32 	%r138, _ZZ13constructPathPfS_S_S_P17curandStateXORWOWiffiS_PiE4path;
	add.s32 	%r139, %r138, %r137;
	ld.shared.u32 	%r140, [%r139];
	add.s32 	%r141, %r10, %r164;
	mul.wide.u32 	%rd36, %r141, 4;
	add.s64 	%rd37, %rd1, %rd36;
	st.global.u32 	[%rd37], %r140;
	ld.shared.u32 	%r142, [%r139+4];
	cvt.u64.u32 	%rd38, %r10;
	cvt.u64.u32 	%rd39, %r164;
	add.s64 	%rd40, %rd38, %rd39;
	shl.b64 	%rd41, %rd40, 2;
	add.s64 	%rd42, %rd1, %rd41;
	st.global.u32 	[%rd42+4], %r142;
	ld.shared.u32 	%r143, [%r139+8];
	st.global.u32 	[%rd42+8], %r143;
	ld.shared.u32 	%r144, [%r139+12];
	st.global.u32 	[%rd42+12], %r144;
	add.s32 	%r164, %r164, 4;
$L__BB2_39:
	setp.eq.s32 	%p59, %r19, 0;
	@%p59 bra 	$L__BB2_44;
	setp.eq.s32 	%p60, %r19, 1;
	@%p60 bra 	$L__BB2_42;
	shl.b32 	%r145, %r164, 2;
	mov.u32 	%r146, _ZZ13constructPathPfS_S_S_P17curandStateXORWOWiffiS_PiE4path;
	add.s32 	%r147, %r146, %r145;
	ld.shared.u32 	%r148, [%r147];
	add.s32 	%r149, %r10, %r164;
	mul.wide.u32 	%rd43, %r149, 4;
	add.s64 	%rd44, %rd1, %rd43;
	st.global.u32 	[%rd44], %r148;
	ld.shared.u32 	%r150, [%r147+4];
	cvt.u64.u32 	%rd45, %r10;
	cvt.u64.u32 	%rd46, %r164;
	add.s64 	%rd47, %rd45, %rd46;
	shl.b64 	%rd48, %rd47, 2;
	add.s64 	%rd49, %rd1, %rd48;
	st.global.u32 	[%rd49+4], %r150;
	add.s32 	%r164, %r164, 2;
$L__BB2_42:
	and.b32  	%r151, %r24, 1;
	setp.eq.b32 	%p61, %r151, 1;
	not.pred 	%p62, %p61;
	@%p62 bra 	$L__BB2_44;
	shl.b32 	%r152, %r164, 2;
	mov.u32 	%r153, _ZZ13constructPathPfS_S_S_P17curandStateXORWOWiffiS_PiE4path;
	add.s32 	%r154, %r153, %r152;
	ld.shared.u32 	%r155, [%r154];
	add.s32 	%r156, %r10, %r164;
	mul.wide.u32 	%rd50, %r156, 4;
	add.s64 	%rd51, %rd1, %rd50;
	st.global.u32 	[%rd51], %r155;
$L__BB2_44:
	ret;
$L__BB2_45:
	ld.param.u32 	%r157, [_Z13constructPathPfS_S_S_P17curandStateXORWOWiffiS_Pi_param_8];
	ld.param.u64 	%rd52, [_Z13constructPathPfS_S_S_P17curandStateXORWOWiffiS_Pi_param_1];
	cvta.to.global.u64 	%rd25, %rd52;
	cvt.rn.f32.s32 	%f162, %r157;
	ld.shared.f32 	%f163, [_ZZ13constructPathPfS_S_S_P17curandStateXORWOWiffiS_PiE15currentDistance];
	div.rn.f32 	%f164, %f162, %f163;
	shl.b32 	%r111, %r1, 2;
	mov.u32 	%r112, _ZZ13constructPathPfS_S_S_P17curandStateXORWOWiffiS_PiE4path;
	add.s32 	%r113, %r112, %r111;
	ld.shared.u32 	%r114, [%r113+-4];
	shl.b32 	%r115, %r114, 8;
	ld.shared.u32 	%r116, [%r113];
	add.s32 	%r117, %r115, %r116;
	mul.wide.s32 	%rd26, %r117, 4;
	add.s64 	%rd27, %rd25, %rd26;
	atom.global.add.f32 	%f165, [%rd27], %f164;
	ld.shared.u32 	%r118, [%r113];
	shl.b32 	%r119, %r118, 8;
	ld.shared.u32 	%r120, [%r113+-4];
	add.s32 	%r121, %r119, %r120;
	mul.wide.s32 	%rd28, %r121, 4;
	add.s64 	%rd29, %rd25, %rd28;
	atom.global.add.f32 	%f166, [%rd29], %f164;
	bra.uni 	$L__BB2_44;

}
	// .globl	_Z16updatePheromonesPfS_di
.visible .entry _Z16updatePheromonesPfS_di(
	.param .u64 .ptr .align 1 _Z16updatePheromonesPfS_di_param_0,
	.param .u64 .ptr .align 1 _Z16updatePheromonesPfS_di_param_1,
	.param .f64 _Z16updatePheromonesPfS_di_param_2,
	.param .u32 _Z16updatePheromonesPfS_di_param_3
)
{
	.reg .b32 	%r<6>;
	.reg .b32 	%f<5>;
	.reg .b64 	%rd<8>;
	.reg .b64 	%fd<6>;

	ld.param.u64 	%rd1, [_Z16updatePheromonesPfS_di_param_0];
	ld.param.u64 	%rd2, [_Z16updatePheromonesPfS_di_param_1];
	ld.param.f64 	%fd1, [_Z16updatePheromonesPfS_di_param_2];
	cvta.to.global.u64 	%rd3, %rd2;
	cvta.to.global.u64 	%rd4, %rd1;
	mov.u32 	%r1, %ctaid.x;
	mov.u32 	%r2, %ntid.x;
	mov.u32 	%r3, %tid.x;
	mad.lo.s32 	%r4, %r1, %r2, %r3;
	mul.wide.s32 	%rd5, %r4, 4;
	add.s64 	%rd6, %rd4, %rd5;
	ld.global.f32 	%f1, [%rd6];
	mov.f64 	%fd2, 0d3FF0000000000000;
	sub.f64 	%fd3, %fd2, %fd1;
	cvt.f64.f32 	%fd4, %f1;
	mul.f64 	%fd5, %fd3, %fd4;
	cvt.rn.f32.f64 	%f2, %fd5;
	add.s64 	%rd7, %rd3, %rd5;
	ld.global.f32 	%f3, [%rd7];
	add.f32 	%f4, %f3, %f2;
	mov.b32 	%r5, 0;
	st.global.u32 	[%rd7], %r5;
	st.global.f32 	[%rd6], %f4;
	ret;

}
	// .globl	_Z17setupCuRandKernelP17curandStateXORWOW
.visible .entry _Z17setupCuRandKernelP17curandStateXORWOW(
	.param .u64 .ptr .align 1 _Z17setupCuRandKernelP17curandStateXORWOW_param_0
)
{
	.reg .pred 	%p<24>;
	.reg .b32 	%r<403>;
	.reg .b64 	%rd<18>;

	ld.param.u64 	%rd8, [_Z17setupCuRandKernelP17curandStateXORWOW_param_0];
	cvta.to.global.u64 	%rd9, %rd8;
	mov.u32 	%r182, %tid.x;
	cvt.u64.u32 	%rd17, %r182;
	mul.wide.u32 	%rd10, %r182, 48;
	add.s64 	%rd2, %rd9, %rd10;
	mov.b32 	%r183, 1593684748;
	mov.b32 	%r184, 832094735;
	st.global.v2.u32 	[%rd2], {%r184, %r183};
	mov.b32 	%r185, -123459836;
	mov.b32 	%r186, 1111207954;
	st.global.v2.u32 	[%rd2+8], {%r186, %r185};
	mov.b32 	%r187, 1476011280;
	mov.b32 	%r188, -589760388;
	st.global.v2.u32 	[%rd2+16], {%r188, %r187};
	setp.eq.s32 	%p1, %r182, 0;
	@%p1 bra 	$L__BB4_42;
	mov.b32 	%r309, 0;
	mov.u64 	%rd12, precalc_xorwow_matrix;
$L__BB4_2:
	and.b64  	%rd4, %rd17, 3;
	setp.eq.s64 	%p2, %rd4, 0;
	@%p2 bra 	$L__BB4_41;
	mul.wide.u32 	%rd11, %r309, 3200;
	add.s64 	%rd5, %rd12, %rd11;
	cvt.u32.u64 	%r2, %rd4;
	mov.b32 	%r310, 0;
$L__BB4_4:
	mov.b32 	%r323, 0;
	mov.u32 	%r324, %r323;
	mov.u32 	%r325, %r323;
	mov.u32 	%r326, %r323;
	mov.u32 	%r327, %r323;
	mov.u32 	%r316, %r323;
$L__BB4_5:
	mul.wide.u32 	%rd13, %r316, 4;
	add.s64 	%rd14, %rd2, %rd13;
	ld.global.u32 	%r10, [%rd14+4];
	shl.b32 	%r11, %r316, 5;
	mov.b32 	%r322, 0;
$L__BB4_6:
	.pragma "nounroll";
	shr.u32 	%r193, %r10, %r322;
	and.b32  	%r194, %r193, 1;
	setp.eq.b32 	%p3, %r194, 1;
	not.pred 	%p4, %p3;
	add.s32 	%r195, %r11, %r322;
	mul.lo.s32 	%r196, %r195, 5;
	mul.wide.u32 	%rd15, %r196, 4;
	add.s64 	%rd6, %rd5, %rd15;
	@%p4 bra 	$L__BB4_8;
	ld.global.u32 	%r197, [%rd6];
	xor.b32  	%r327, %r327, %r197;
	ld.global.u32 	%r198, [%rd6+4];
	xor.b32  	%r326, %r326, %r198;
	ld.global.u32 	%r199, [%rd6+8];
	xor.b32  	%r325, %r325, %r199;
	ld.global.u32 	%r200, [%rd6+12];
	xor.b32  	%r324, %r324, %r200;
	ld.global.u32 	%r201, [%rd6+16];
	xor.b32  	%r323, %r323, %r201;
$L__BB4_8:
	and.b32  	%r203, %r193, 2;
	setp.eq.s32 	%p5, %r203, 0;
	@%p5 bra 	$L__BB4_10;
	ld.global.u32 	%r204, [%rd6+20];
	xor.b32  	%r327, %r327, %r204;
	ld.global.u32 	%r205, [%rd6+24];
	xor.b32  	%r326, %r326, %r205;
	ld.global.u32 	%r206, [%rd6+28];
	xor.b32  	%r325, %r325, %r206;
	ld.global.u32 	%r207, [%rd6+32];
	xor.b32  	%r324, %r324, %r207;
	ld.global.u32 	%r208, [%rd6+36];
	xor.b32  	%r323, %r323, %r208;
$L__BB4_10:
	and.b32  	%r210, %r193, 4;
	setp.eq.s32 	%p6, %r210, 0;
	@%p6 bra 	$L__BB4_12;
	ld.global.u32 	%r211, [%rd6+40];
	xor.b32  	%r327, %r327, %r211;
	ld.global.u32 	%r212, [%rd6+44];
	xor.b32  	%r326, %r326, %r212;
	ld.global.u32 	%r213, [%rd6+48];
	xor.b32  	%r325, %r325, %r213;
	ld.global.u32 	%r214, [%rd6+52];
	xor.b32  	%r324, %r324, %r214;
	ld.global.u32 	%r215, [%rd6+56];
	xor.b32  	%r323, %r323, %r215;
$L__BB4_12:
	and.b32  	%r217, %r193, 8;
	setp.eq.s32 	%p7, %r217, 0;
	@%p7 bra 	$L__BB4_14;
	ld.global.u32 	%r218, [%rd6+60];
	xor.b32  	%r327, %r327, %r218;
	ld.global.u32 	%r219, [%rd6+64];
	xor.b32  	%r326, %r326, %r219;
	ld.global.u32 	%r220, [%rd6+68];
	xor.b32  	%r325, %r325, %r220;
	ld.global.u32 	%r221, [%rd6+72];
	xor.b32  	%r324, %r324, %r221;
	ld.global.u32 	%r222, [%rd6+76];
	xor.b32  	%r323, %r323, %r222;
$L__BB4_14:
	and.b32  	%r224, %r193, 16;
	setp.eq.s32 	%p8, %r224, 0;
	@%p8 bra 	$L__BB4_16;
	ld.global.u32 	%r225, [%rd6+80];
	xor.b32  	%r327, %r327, %r225;
	ld.global.u32 	%r226, [%rd6+84];
	xor.b32  	%r326, %r326, %r226;
	ld.global.u32 	%r227, [%rd6+88];
	xor.b32  	%r325, %r325, %r227;
	ld.global.u32 	%r228, [%rd6+92];
	xor.b32  	%r324, %r324, %r228;
	ld.global.u32 	%r229, [%rd6+96];
	xor.b32  	%r323, %r323, %r229;
$L__BB4_16:
	and.b32  	%r231, %r193, 32;
	setp.eq.s32 	%p9, %r231, 0;
	@%p9 bra 	$L__BB4_18;
	ld.global.u32 	%r232, [%rd6+100];
	xor.b32  	%r327, %r327, %r232;
	ld.global.u32 	%r233, [%rd6+104];
	xor.b32  	%r326, %r326, %r233;
	ld.global.u32 	%r234, [%rd6+108];
	xor.b32  	%r325, %r325, %r234;
	ld.global.u32 	%r235, [%rd6+112];
	xor.b32  	%r324, %r324, %r235;
	ld.global.u32 	%r236, [%rd6+116];
	xor.b32  	%r323, %r323, %r236;
$L__BB4_18:
	and.b32  	%r238, %r193, 64;
	setp.eq.s32 	%p10, %r238, 0;
	@%p10 bra 	$L__BB4_20;
	ld.global.u32 	%r239, [%rd6+120];
	xor.b32  	%r327, %r327, %r239;
	ld.global.u32 	%r240, [%rd6+124];
	xor.b32  	%r326, %r326, %r240;
	ld.global.u32 	%r241, [%rd6+128];
	xor.b32  	%r325, %r325, %r241;
	ld.global.u32 	%r242, [%rd6+132];
	xor.b32  	%r324, %r324, %r242;
	ld.global.u32 	%r243, [%rd6+136];
	xor.b32  	%r323, %r323, %r243;
$L__BB4_20:
	and.b32  	%r245, %r193, 128;
	setp.eq.s32 	%p11, %r245, 0;
	@%p11 bra 	$L__BB4_22;
	ld.global.u32 	%r246, [%rd6+140];
	xor.b32  	%r327, %r327, %r246;
	ld.global.u32 	%r247, [%rd6+144];
	xor.b32  	%r326, %r326, %r247;
	ld.global.u32 	%r248, [%rd6+148];
	xor.b32  	%r325, %r325, %r248;
	ld.global.u32 	%r249, [%rd6+152];
	xor.b32  	%r324, %r324, %r249;
	ld.global.u32 	%r250, [%rd6+156];
	xor.b32  	%r323, %r323, %r250;
$L__BB4_22:
	and.b32  	%r252, %r193, 256;
	setp.eq.s32 	%p12, %r252, 0;
	@%p12 bra 	$L__BB4_24;
	ld.global.u32 	%r253, [%rd6+160];
	xor.b32  	%r327, %r327, %r253;
	ld.global.u32 	%r254, [%rd6+164];
	xor.b32  	%r326, %r326, %r254;
	ld.global.u32 	%r255, [%rd6+168];
	xor.b32  	%r325, %r325, %r255;
	ld.global.u32 	%r256, [%rd6+172];
	xor.b32  	%r324, %r324, %r256;
	ld.global.u32 	%r257, [%rd6+176];
	xor.b32  	%r323, %r323, %r257;
$L__BB4_24:
	and.b32  	%r259, %r193, 512;
	setp.eq.s32 	%p13, %r259, 0;
	@%p13 bra 	$L__BB4_26;
	ld.global.u32 	%r260, [%rd6+180];
	xor.b32  	%r327, %r327, %r260;
	ld.global.u32 	%r261, [%rd6+184];
	xor.b32  	%r326, %r326, %r261;
	ld.global.u32 	%r262, [%rd6+188];
	xor.b32  	%r325, %r325, %r262;
	ld.global.u32 	%r263, [%rd6+192];
	xor.b32  	%r324, %r324, %r263;
	ld.global.u32 	%r264, [%rd6+196];
	xor.b32  	%r323, %r323, %r264;
$L__BB4_26:
	and.b32  	%r266, %r193, 1024;
	setp.eq.s32 	%p14, %r266, 0;
	@%p14 bra 	$L__BB4_28;
	ld.global.u32 	%r267, [%rd6+200];
	xor.b32  	%r327, %r327, %r267;
	ld.global.u32 	%r268, [%rd6+204];
	xor.b32  	%r326, %r326, %r268;
	ld.global.u32 	%r269, [%rd6+208];
	xor.b32  	%r325, %r325, %r269;
	ld.global.u32 	%r270, [%rd6+212];
	xor.b32  	%r324, %r324, %r270;
	ld.global.u32 	%r271, [%rd6+216];
	xor.b32  	%r323, %r323, %r271;
$L__BB4_28:
	and.b32  	%r273, %r193, 2048;
	setp.eq.s32 	%p15, %r273, 0;
	@%p15 bra 	$L__BB4_30;
	ld.global.u32 	%r274, [%rd6+220];
	xor.b32  	%r327, %r327, %r274;
	ld.global.u32 	%r275, [%rd6+224];
	xor.b32  	%r326, %r326, %r275;
	ld.global.u32 	%r276, [%rd6+228];
	xor.b32  	%r325, %r325, %r276;
	ld.global.u32 	%r277, [%rd6+232];
	xor.b32  	%r324, %r324, %r277;
	ld.global.u32 	%r278, [%rd6+236];
	xor.b32  	%r323, %r323, %r278;
$L__BB4_30:
	and.b32  	%r280, %r193, 4096;
	setp.eq.s32 	%p16, %r280, 0;
	@%p16 bra 	$L__BB4_32;
	ld.global.u32 	%r281, [%rd6+240];
	xor.b32  	%r327, %r327, %r281;
	ld.global.u32 	%r282, [%rd6+244];
	xor.b32  	%r326, %r326, %r282;
	ld.global.u32 	%r283, [%rd6+248];
	xor.b32  	%r325, %r325, %r283;
	ld.global.u32 	%r284, [%rd6+252];
	xor.b32  	%r324, %r324, %r284;
	ld.global.u32 	%r285, [%rd6+256];
	xor.b32  	%r323, %r323, %r285;
$L__BB4_32:
	and.b32  	%r287, %r193, 8192;
	setp.eq.s32 	%p17, %r287, 0;
	@%p17 bra 	$L__BB4_34;
	ld.global.u32 	%r288, [%rd6+260];
	xor.b32  	%r327, %r327, %r288;
	ld.global.u32 	%r289, [%rd6+264];
	xor.b32  	%r326, %r326, %r289;
	ld.global.u32 	%r290, [%rd6+268];
	xor.b32  	%r325, %r325, %r290;
	ld.global.u32 	%r291, [%rd6+272];
	xor.b32  	%r324, %r324, %r291;
	ld.global.u32 	%r292, [%rd6+276];
	xor.b32  	%r323, %r323, %r292;
$L__BB4_34:
	and.b32  	%r294, %r193, 16384;
	setp.eq.s32 	%p18, %r294, 0;
	@%p18 bra 	$L__BB4_36;
	ld.global.u32 	%r295, [%rd6+280];
	xor.b32  	%r327, %r327, %r295;
	ld.global.u32 	%r296, [%rd6+284];
	xor.b32  	%r326, %r326, %r296;
	ld.global.u32 	%r297, [%rd6+288];
	xor.b32  	%r325, %r325, %r297;
	ld.global.u32 	%r298, [%rd6+292];
	xor.b32  	%r324, %r324, %r298;
	ld.global.u32 	%r299, [%rd6+296];
	xor.b32  	%r323, %r323, %r299;
$L__BB4_36:
	and.b32  	%r301, %r193, 32768;
	setp.eq.s32 	%p19, %r301, 0;
	@%p19 bra 	$L__BB4_38;
	ld.global.u32 	%r302, [%rd6+300];
	xor.b32  	%r327, %r327, %r302;
	ld.global.u32 	%r303, [%rd6+304];
	xor.b32  	%r326, %r326, %r303;
	ld.global.u32 	%r304, [%rd6+308];
	xor.b32  	%r325, %r325, %r304;
	ld.global.u32 	%r305, [%rd6+312];
	xor.b32  	%r324, %r324, %r305;
	ld.global.u32 	%r306, [%rd6+316];
	xor.b32  	%r323, %r323, %r306;
$L__BB4_38:
	add.s32 	%r322, %r322, 16;
	setp.ne.s32 	%p20, %r322, 32;
	@%p20 bra 	$L__BB4_6;
	mad.lo.s32 	%r307, %r316, -31, %r11;
	add.s32 	%r316, %r307, 1;
	setp.ne.s32 	%p21, %r316, 5;
	@%p21 bra 	$L__BB4_5;
	st.global.u32 	[%rd2+4], %r327;
	st.global.u32 	[%rd2+8], %r326;
	st.global.u32 	[%rd2+12], %r325;
	st.global.u32 	[%rd2+16], %r324;
	st.global.u32 	[%rd2+20], %r323;
	add.s32 	%r310, %r310, 1;
	setp.lt.u32 	%p22, %r310, %r2;
	@%p22 bra 	$L__BB4_4;
$L__BB4_41:
	shr.u64 	%rd7, %rd17, 2;
	add.s32 	%r309, %r309, 1;
	setp.gt.u64 	%p23, %rd17, 3;
	mov.u64 	%rd17, %rd7;
	@%p23 bra 	$L__BB4_2;
$L__BB4_42:
	mov.b32 	%r308, 0;
	st.global.v2.u32 	[%rd2+24], {%r308, %r308};
	st.global.u32 	[%rd2+32], %r308;
	mov.b64 	%rd16, 0;
	st.global.u64 	[%rd2+40], %rd16;
	ret;

}
	// .globl	_Z28initializeEachAntsBestLengthPf
.visible .entry _Z28initializeEachAntsBestLengthPf(
	.param .u64 .ptr .align 1 _Z28initializeEachAntsBestLengthPf_param_0
)
{
	.reg .b32 	%r<3>;
	.reg .b64 	%rd<5>;

	ld.param.u64 	%rd1, [_Z28initializeEachAntsBestLengthPf_param_0];
	cvta.to.global.u64 	%rd2, %rd1;
	mov.u32 	%r1, %tid.x;
	mul.wide.u32 	%rd3, %r1, 4;
	add.s64 	%rd4, %rd2, %rd3;
	mov.b32 	%r2, 2139095039;
	st.global.u32 	[%rd4], %r2;
	ret;

}


// ===== COMPILED SASS (sm_100) =====

	.target	sm_100

	.elftype	@"ET_EXEC"


//--------------------- .note.nv.tkinfo           --------------------------
	.section	.note.nv.tkinfo,"",@"SHT_NOTE"
	.sectionflags	@"SHF_NOTE_NV_TKINFO"
	.tkinfo
        /*0018*/ 	.word	0x00000002
        /*0030*/ 	.string	""
        /*0030*/ 	.string	"ptxas"
        /*0030*/ 	.string	"Cuda compilation tools, release 13.0, V13.0.88"
        /*0030*/ 	.string	"Build cuda_13.0.r13.0/compiler.36424714_0"
        /*0030*/ 	.string	"-arch sm_100 -m 64 "



//--------------------- .note.nv.cuinfo           --------------------------
	.section	.note.nv.cuinfo,"",@"SHT_NOTE"
	.sectionflags	@"SHF_NOTE_NV_CUINFO"
        /*0018*/ 	.short	0x0002
        /*001a*/ 	.short	0x0064
        /*001c*/ 	.short	0x0082
	.zero		2


//--------------------- .nv.info                  --------------------------
	.section	.nv.info,"",@"SHT_CUDA_INFO"
	.align	4


	//----- nvinfo : EIATTR_REGCOUNT
	.align		4
        /*0000*/ 	.byte	0x04, 0x2f
        /*0002*/ 	.short	(.L_10 - .L_9)
	.align		4
.L_9:
        /*0004*/ 	.word	index@(_Z9clearTabuPb)
        /*0008*/ 	.word	0x00000007


	//----- nvinfo : EIATTR_FRAME_SIZE
	.align		4
.L_10:
        /*000c*/ 	.byte	0x04, 0x11
        /*000e*/ 	.short	(.L_12 - .L_11)
	.align		4
.L_11:
        /*0010*/ 	.word	index@(_Z9clearTabuPb)
        /*0014*/ 	.word	0x00000000


	//----- nvinfo : EIATTR_REGCOUNT
	.align		4
.L_12:
        /*0018*/ 	.byte	0x04, 0x2f
        /*001a*/ 	.short	(.L_14 - .L_13)
	.align		4
.L_13:
        /*001c*/ 	.word	index@(_Z13preProcessingP5PointPfS1_S1_S1_i)
        /*0020*/ 	.word	0x00000012


	//----- nvinfo : EIATTR_FRAME_SIZE
	.align		4
.L_14:
        /*0024*/ 	.byte	0x04, 0x11
        /*0026*/ 	.short	(.L_16 - .L_15)
	.align		4
.L_15:
        /*0028*/ 	.word	index@($__internal_2_$__cuda_sm20_sqrt_rn_f32_slowpath)
        /*002c*/ 	.word	0x00000000


	//----- nvinfo : EIATTR_FRAME_SIZE
	.align		4
.L_16:
        /*0030*/ 	.byte	0x04, 0x11
        /*0032*/ 	.short	(.L_18 - .L_17)
	.align		4
.L_17:
        /*0034*/ 	.word	index@($__internal_1_$__cuda_sm20_rcp_rn_f32_slowpath)
        /*0038*/ 	.word	0x00000000


	//----- nvinfo : EIATTR_FRAME_SIZE
	.align		4
.L_18:
        /*003c*/ 	.byte	0x04, 0x11
        /*003e*/ 	.short	(.L_20 - .L_19)
	.align		4
.L_19:
        /*0040*/ 	.word	index@(_Z13preProcessingP5PointPfS1_S1_S1_i)
        /*0044*/ 	.word	0x00000000


	//----- nvinfo : EIATTR_REGCOUNT
	.align		4
.L_20:
        /*0048*/ 	.byte	0x04, 0x2f
        /*004a*/ 	.short	(.L_22 - .L_21)
	.align		4
.L_21:
        /*004c*/ 	.word	index@(_Z13constructPathPfS_S_S_P17curandStateXORWOWiffiS_Pi)
        /*0050*/ 	.word	0x0000001a


	//----- nvinfo : EIATTR_FRAME_SIZE
	.align		4
.L_22:
        /*0054*/ 	.byte	0x04, 0x11
        /*0056*/ 	.short	(.L_24 - .L_23)
	.align		4
.L_23:
        /*0058*/ 	.word	index@($__internal_0_$__cuda_sm3x_div_rn_noftz_f32_slowpath)
        /*005c*/ 	.word	0x00000000


	//----- nvinfo : EIATTR_FRAME_SIZE
	.align		4
.L_24:
        /*0060*/ 	.byte	0x04, 0x11
        /*0062*/ 	.short	(.L_26 - .L_25)
	.align		4
.L_25:
        /*0064*/ 	.word	index@(_Z13constructPathPfS_S_S_P17curandStateXORWOWiffiS_Pi)
        /*0068*/ 	.word	0x00000000


	//----- nvinfo : EIATTR_REGCOUNT
	.align		4
.L_26:
        /*006c*/ 	.byte	0x04, 0x2f
        /*006e*/ 	.short	(.L_28 - .L_27)
	.align		4
.L_27:
        /*0070*/ 	.word	index@(_Z16updatePheromonesPfS_di)
        /*0074*/ 	.word	0x0000000e


	//----- nvinfo : EIATTR_FRAME_SIZE
	.align		4
.L_28:
        /*0078*/ 	.byte	0x04, 0x11
        /*007a*/ 	.short	(.L_30 - .L_29)
	.align		4
.L_29:
        /*007c*/ 	.word	index@(_Z16updatePheromonesPfS_di)
        /*0080*/ 	.word	0x00000000


	//----- nvinfo : EIATTR_REGCOUNT
	.align		4
.L_30:
        /*0084*/ 	.byte	0x04, 0x2f
        /*0086*/ 	.short	(.L_32 - .L_31)
	.align		4
.L_31:
        /*0088*/ 	.word	index@(_Z17setupCuRandKernelP17curandStateXORWOW)
        /*008c*/ 	.word	0x0000001f


	//----- nvinfo : EIATTR_FRAME_SIZE
	.align		4
.L_32:
        /*0090*/ 	.byte	0x04, 0x11
        /*0092*/ 	.short	(.L_34 - .L_33)
	.align		4
.L_33:
        /*0094*/ 	.word	index@(_Z17setupCuRandKernelP17curandStateXORWOW)
        /*0098*/ 	.word	0x00000000


	//----- nvinfo : EIATTR_REGCOUNT
	.align		4
.L_34:
        /*009c*/ 	.byte	0x04, 0x2f
        /*009e*/ 	.short	(.L_36 - .L_35)
	.align		4
.L_35:
        /*00a0*/ 	.word	index@(_Z28initializeEachAntsBestLengthPf)
        /*00a4*/ 	.word	0x0000000a


	//----- nvinfo : EIATTR_FRAME_SIZE
	.align		4
.L_36:
        /*00a8*/ 	.byte	0x04, 0x11
        /*00aa*/ 	.short	(.L_38 - .L_37)
	.align		4
.L_37:
        /*00ac*/ 	.word	index@(_Z28initializeEachAntsBestLengthPf)
        /*00b0*/ 	.word	0x00000000


	//----- nvinfo : EIATTR_MIN_STACK_SIZE
	.align		4
.L_38:
        /*00b4*/ 	.byte	0x04, 0x12
        /*00b6*/ 	.short	(.L_40 - .L_39)
	.align		4
.L_39:
        /*00b8*/ 	.word	index@(_Z28initializeEachAntsBestLengthPf)
        /*00bc*/ 	.word	0x00000000


	//----- nvinfo : EIATTR_MIN_STACK_SIZE
	.align		4
.L_40:
        /*00c0*/ 	.byte	0x04, 0x12
        /*00c2*/ 	.short	(.L_42 - .L_41)
	.align		4
.L_41:
        /*00c4*/ 	.word	index@(_Z17setupCuRandKernelP17curandStateXORWOW)
        /*00c8*/ 	.word	0x00000000


	//----- nvinfo : EIATTR_MIN_STACK_SIZE
	.align		4
.L_42:
        /*00cc*/ 	.byte	0x04, 0x12
        /*00ce*/ 	.short	(.L_44 - .L_43)
	.align		4
.L_43:
        /*00d0*/ 	.word	index@(_Z16updatePheromonesPfS_di)
        /*00d4*/ 	.word	0x00000000


	//----- nvinfo : EIATTR_MIN_STACK_SIZE
	.align		4
.L_44:
        /*00d8*/ 	.byte	0x04, 0x12
        /*00da*/ 	.short	(.L_46 - .L_45)
	.align		4
.L_45:
        /*00dc*/ 	.word	index@(_Z13constructPathPfS_S_S_P17curandStateXORWOWiffiS_Pi)
        /*00e0*/ 	.word	0x00000000


	//----- nvinfo : EIATTR_MIN_STACK_SIZE
	.align		4
.L_46:
        /*00e4*/ 	.byte	0x04, 0x12
        /*00e6*/ 	.short	(.L_48 - .L_47)
	.align		4
.L_47:
        /*00e8*/ 	.word	index@(_Z13preProcessingP5PointPfS1_S1_S1_i)
        /*00ec*/ 	.word	0x00000000


	//----- nvinfo : EIATTR_MIN_STACK_SIZE
	.align		4
.L_48:
        /*00f0*/ 	.byte	0x04, 0x12
        /*00f2*/ 	.short	(.L_50 - .L_49)
	.align		4
.L_49:
        /*00f4*/ 	.word	index@(_Z9clearTabuPb)
        /*00f8*/ 	.word	0x00000000
.L_50:


//--------------------- .nv.compat                --------------------------
	.section	.nv.compat,"",@"SHT_CUDA_COMPAT_INFO"
	.align	4
        /*0000*/ 	.byte	0x02, 0x09, 0x00, 0x00, 0x02, 0x02, 0x01, 0x00, 0x02, 0x05, 0x05, 0x00, 0x03, 0x07, 0x01, 0x01
        /*0010*/ 	.byte	0x02, 0x03, 0x00, 0x00, 0x02, 0x06, 0x01, 0x00, 0x04, 0x0b, 0x08, 0x00, 0x01, 0x00, 0x00, 0x00
        /*0020*/ 	.byte	0x00, 0x00, 0x00, 0x00


//--------------------- .nv.info._Z28initializeEachAntsBestLengthPf --------------------------
	.section	.nv.info._Z28initializeEachAntsBestLengthPf,"",@"SHT_CUDA_INFO"
	.sectionflags	@""
	.align	4


	//----- nvinfo : EIATTR_CUDA_API_VERSION
	.align		4
        /*0000*/ 	.byte	0x04, 0x37
        /*0002*/ 	.short	(.L_52 - .L_51)
.L_51:
        /*0004*/ 	.word	0x00000082


	//----- nvinfo : EIATTR_KPARAM_INFO
	.align		4
.L_52:
        /*0008*/ 	.byte	0x04, 0x17
        /*000a*/ 	.short	(.L_54 - .L_53)
.L_53:
        /*000c*/ 	.word	0x00000000
        /*0010*/ 	.short	0x0000
        /*0012*/ 	.short	0x0000
        /*0014*/ 	.byte	0x00, 0xf5, 0x21, 0x00


	//----- nvinfo : EIATTR_SPARSE_MMA_MASK
	.align		4
.L_54:
        /*0018*/ 	.byte	0x03, 0x50
        /*001a*/ 	.short	0x0000


	//----- nvinfo : EIATTR_MAXREG_COUNT
	.align		4
        /*001c*/ 	.byte	0x03, 0x1b
        /*001e*/ 	.short	0x00ff


	//----- nvinfo : EIATTR_MERCURY_ISA_VERSION
	.align		4
        /*0020*/ 	.byte	0x03, 0x5f
        /*0022*/ 	.short	0x0101


	//----- nvinfo : EIATTR_VRC_CTA_INIT_COUNT
	.align		4
        /*0024*/ 	.byte	0x02, 0x4a
	.zero		1
	.zero		1


	//----- nvinfo : EIATTR_EXIT_INSTR_OFFSETS
	.align		4
        /*0028*/ 	.byte	0x04, 0x1c
        /*002a*/ 	.short	(.L_56 - .L_55)


	//   ....[0]....
.L_55:
        /*002c*/ 	.word	0x00000070


	//----- nvinfo : EIATTR_CBANK_PARAM_SIZE
	.align		4
.L_56:
        /*0030*/ 	.byte	0x03, 0x19
        /*0032*/ 	.short	0x0008


	//----- nvinfo : EIATTR_PARAM_CBANK
	.align		4
        /*0034*/ 	.byte	0x04, 0x0a
        /*0036*/ 	.short	(.L_58 - .L_57)
	.align		4
.L_57:
        /*0038*/ 	.word	index@(.nv.constant0._Z28initializeEachAntsBestLengthPf)
        /*003c*/ 	.short	0x0380
        /*003e*/ 	.short	0x0008


	//----- nvinfo : EIATTR_SW_WAR
	.align		4
.L_58:
        /*0040*/ 	.byte	0x04, 0x36
        /*0042*/ 	.short	(.L_60 - .L_59)
.L_59:
        /*0044*/ 	.word	0x00000008
.L_60:


//--------------------- .nv.info._Z17setupCuRandKernelP17curandStateXORWOW --------------------------
	.section	.nv.info._Z17setupCuRandKernelP17curandStateXORWOW,"",@"SHT_CUDA_INFO"
	.sectionflags	@""
	.align	4


	//----- nvinfo : EIATTR_CUDA_API_VERSION
	.align		4
        /*0000*/ 	.byte	0x04, 0x37
        /*0002*/ 	.short	(.L_62 - .L_61)
.L_61:
        /*0004*/ 	.word	0x00000082


	//----- nvinfo : EIATTR_KPARAM_INFO
	.align		4
.L_62:
        /*0008*/ 	.byte	0x04, 0x17
        /*000a*/ 	.short	(.L_64 - .L_63)
.L_63:
        /*000c*/ 	.word	0x00000000
        /*0010*/ 	.short	0x0000
        /*0012*/ 	.short	0x0000
        /*0014*/ 	.byte	0x00, 0xf5, 0x21, 0x00


	//----- nvinfo : EIATTR_SPARSE_MMA_MASK
	.align		4
.L_64:
        /*0018*/ 	.byte	0x03, 0x50
        /*001a*/ 	.short	0x0000


	//----- nvinfo : EIATTR_MAXREG_COUNT
	.align		4
        /*001c*/ 	.byte	0x03, 0x1b
        /*001e*/ 	.short	0x00ff


	//----- nvinfo : EIATTR_MERCURY_ISA_VERSION
	.align		4
        /*0020*/ 	.byte	0x03, 0x5f
        /*0022*/ 	.short	0x0101


	//----- nvinfo : EIATTR_VRC_CTA_INIT_COUNT
	.align		4
        /*0024*/ 	.byte	0x02, 0x4a
	.zero		1
	.zero		1


	//----- nvinfo : EIATTR_EXIT_INSTR_OFFSETS
	.align		4
        /*0028*/ 	.byte	0x04, 0x1c
        /*002a*/ 	.short	(.L_66 - .L_65)


	//   ....[0]....
.L_65:
        /*002c*/ 	.word	0x00000ec0


	//----- nvinfo : EIATTR_CRS_STACK_SIZE
	.align		4
.L_66:
        /*0030*/ 	.byte	0x04, 0x1e
        /*0032*/ 	.short	(.L_68 - .L_67)
.L_67:
        /*0034*/ 	.word	0x00000000


	//----- nvinfo : EIATTR_CBANK_PARAM_SIZE
	.align		4
.L_68:
        /*0038*/ 	.byte	0x03, 0x19
        /*003a*/ 	.short	0x0008


	//----- nvinfo : EIATTR_PARAM_CBANK
	.align		4
        /*003c*/ 	.byte	0x04, 0x0a
        /*003e*/ 	.short	(.L_70 - .L_69)
	.align		4
.L_69:
        /*0040*/ 	.word	index@(.nv.constant0._Z17setupCuRandKernelP17curandStateXORWOW)
        /*0044*/ 	.short	0x0380
        /*0046*/ 	.short	0x0008


	//----- nvinfo : EIATTR_SW_WAR
	.align		4
.L_70:
        /*0048*/ 	.byte	0x04, 0x36
        /*004a*/ 	.short	(.L_72 - .L_71)
.L_71:
        /*004c*/ 	.word	0x00000008
.L_72:


//--------------------- .nv.info._Z16updatePheromonesPfS_di --------------------------
	.section	.nv.info._Z16updatePheromonesPfS_di,"",@"SHT_CUDA_INFO"
	.sectionflags	@""
	.align	4


	//----- nvinfo : EIATTR_CUDA_API_VERSION
	.align		4
        /*0000*/ 	.byte	0x04, 0x37
        /*0002*/ 	.short	(.L_74 - .L_73)
.L_73:
        /*0004*/ 	.word	0x00000082


	//----- nvinfo : EIATTR_KPARAM_INFO
	.align		4
.L_74:
        /*0008*/ 	.byte	0x04, 0x17
        /*000a*/ 	.short	(.L_76 - .L_75)
.L_75:
        /*000c*/ 	.word	0x00000000
        /*0010*/ 	.short	0x0003
        /*0012*/ 	.short	0x0018
        /*0014*/ 	.byte	0x00, 0xf0, 0x11, 0x00


	//----- nvinfo : EIATTR_KPARAM_INFO
	.align		4
.L_76:
        /*0018*/ 	.byte	0x04, 0x17
        /*001a*/ 	.short	(.L_78 - .L_77)
.L_77:
        /*001c*/ 	.word	0x00000000
        /*0020*/ 	.short	0x0002
        /*0022*/ 	.short	0x0010
        /*0024*/ 	.byte	0x00, 0xf0, 0x21, 0x00


	//----- nvinfo : EIATTR_KPARAM_INFO
	.align		4
.L_78:
        /*0028*/ 	.byte	0x04, 0x17
        /*002a*/ 	.short	(.L_80 - .L_79)
.L_79:
        /*002c*/ 	.word	0x00000000
        /*0030*/ 	.short	0x0001
        /*0032*/ 	.short	0x0008
        /*0034*/ 	.byte	0x00, 0xf5, 0x21, 0x00


	//----- nvinfo : EIATTR_KPARAM_INFO
	.align		4
.L_80:
        /*0038*/ 	.byte	0x04, 0x17
        /*003a*/ 	.short	(.L_82 - .L_81)
.L_81:
        /*003c*/ 	.word	0x00000000
        /*0040*/ 	.short	0x0000
        /*0042*/ 	.short	0x0000
        /*0044*/ 	.byte	0x00, 0xf5, 0x21, 0x00


	//----- nvinfo : EIATTR_SPARSE_MMA_MASK
	.align		4
.L_82:
        /*0048*/ 	.byte	0x03, 0x50
        /*004a*/ 	.short	0x0000


	//----- nvinfo : EIATTR_MAXREG_COUNT
	.align		4
        /*004c*/ 	.byte	0x03, 0x1b
        /*004e*/ 	.short	0x00ff


	//----- nvinfo : EIATTR_MERCURY_ISA_VERSION
	.align		4
        /*0050*/ 	.byte	0x03, 0x5f
        /*0052*/ 	.short	0x0101


	//----- nvinfo : EIATTR_VRC_CTA_INIT_COUNT
	.align		4
        /*0054*/ 	.byte	0x02, 0x4a
	.zero		1
	.zero		1


	//----- nvinfo : EIATTR_EXIT_INSTR_OFFSETS
	.align		4
        /*0058*/ 	.byte	0x04, 0x1c
        /*005a*/ 	.short	(.L_84 - .L_83)


	//   ....[0]....
.L_83:
        /*005c*/ 	.word	0x00000140


	//----- nvinfo : EIATTR_CBANK_PARAM_SIZE
	.align		4
.L_84:
        /*0060*/ 	.byte	0x03, 0x19
        /*0062*/ 	.short	0x001c


	//----- nvinfo : EIATTR_PARAM_CBANK
	.align		4
        /*0064*/ 	.byte	0x04, 0x0a
        /*0066*/ 	.short	(.L_86 - .L_85)
	.align		4
.L_85:
        /*0068*/ 	.word	index@(.nv.constant0._Z16updatePheromonesPfS_di)
        /*006c*/ 	.short	0x0380
        /*006e*/ 	.short	0x001c


	//----- nvinfo : EIATTR_SW_WAR
	.align		4
.L_86:
        /*0070*/ 	.byte	0x04, 0x36
        /*0072*/ 	.short	(.L_88 - .L_87)
.L_87:
        /*0074*/ 	.word	0x00000008
.L_88:


//--------------------- .nv.info._Z13constructPathPfS_S_S_P17curandStateXORWOWiffiS_Pi --------------------------
	.section	.nv.info._Z13constructPathPfS_S_S_P17curandStateXORWOWiffiS_Pi,"",@"SHT_CUDA_INFO"
	.sectionflags	@""
	.align	4


	//----- nvinfo : EIATTR_CUDA_API_VERSION
	.align		4
        /*0000*/ 	.byte	0x04, 0x37
        /*0002*/ 	.short	(.L_90 - .L_89)
.L_89:
        /*0004*/ 	.word	0x00000082


	//----- nvinfo : EIATTR_KPARAM_INFO
	.align		4
.L_90:
        /*0008*/ 	.byte	0x04, 0x17
        /*000a*/ 	.short	(.L_92 - .L_91)
.L_91:
        /*000c*/ 	.word	0x00000000
        /*0010*/ 	.short	0x000a
        /*0012*/ 	.short	0x0040
        /*0014*/ 	.byte	0x00, 0xf5, 0x21, 0x00


	//----- nvinfo : EIATTR_KPARAM_INFO
	.align		4
.L_92:
        /*0018*/ 	.byte	0x04, 0x17
        /*001a*/ 	.short	(.L_94 - .L_93)
.L_93:
        /*001c*/ 	.word	0x00000000
        /*0020*/ 	.short	0x0009
        /*0022*/ 	.short	0x0038
        /*0024*/ 	.byte	0x00, 0xf5, 0x21, 0x00


	//----- nvinfo : EIATTR_KPARAM_INFO
	.align		4
.L_94:
        /*0028*/ 	.byte	0x04, 0x17
        /*002a*/ 	.short	(.L_96 - .L_95)
.L_95:
        /*002c*/ 	.word	0x00000000
        /*0030*/ 	.short	0x0008
        /*0032*/ 	.short	0x0034
        /*0034*/ 	.byte	0x00, 0xf0, 0x11, 0x00


	//----- nvinfo : EIATTR_KPARAM_INFO
	.align		4
.L_96:
        /*0038*/ 	.byte	0x04, 0x17
        /*003a*/ 	.short	(.L_98 - .L_97)
.L_97:
        /*003c*/ 	.word	0x00000000
        /*0040*/ 	.short	0x0007
        /*0042*/ 	.short	0x0030
        /*0044*/ 	.byte	0x00, 0xf0, 0x11, 0x00


	//----- nvinfo : EIATTR_KPARAM_INFO
	.align		4
.L_98:
        /*0048*/ 	.byte	0x04, 0x17
        /*004a*/ 	.short	(.L_100 - .L_99)
.L_99:
        /*004c*/ 	.word	0x00000000
        /*0050*/ 	.short	0x0006
        /*0052*/ 	.short	0x002c
        /*0054*/ 	.byte	0x00, 0xf0, 0x11, 0x00


	//----- nvinfo : EIATTR_KPARAM_INFO
	.align		4
.L_100:
        /*0058*/ 	.byte	0x04, 0x17
        /*005a*/ 	.short	(.L_102 - .L_101)
.L_101:
        /*005c*/ 	.word	0x00000000
        /*0060*/ 	.short	0x0005
        /*0062*/ 	.short	0x0028
        /*0064*/ 	.byte	0x00, 0xf0, 0x11, 0x00


	//----- nvinfo : EIATTR_KPARAM_INFO
	.align		4
.L_102:
        /*0068*/ 	.byte	0x04, 0x17
        /*006a*/ 	.short	(.L_104 - .L_103)
.L_103:
        /*006c*/ 	.word	0x00000000
        /*0070*/ 	.short	0x0004
        /*0072*/ 	.short	0x0020
        /*0074*/ 	.byte	0x00, 0xf5, 0x21, 0x00


	//----- nvinfo : EIATTR_KPARAM_INFO
	.align		4
.L_104:
        /*0078*/ 	.byte	0x04, 0x17
        /*007a*/ 	.short	(.L_106 - .L_105)
.L_105:
        /*007c*/ 	.word	0x00000000
        /*0080*/ 	.short	0x0003
        /*0082*/ 	.short	0x0018
        /*0084*/ 	.byte	0x00, 0xf5, 0x21, 0x00


	//----- nvinfo : EIATTR_KPARAM_INFO
	.align		4
.L_106:
        /*0088*/ 	.byte	0x04, 0x17
        /*008a*/ 	.short	(.L_108 - .L_107)
.L_107:
        /*008c*/ 	.word	0x00000000
        /*0090*/ 	.short	0x0002
        /*0092*/ 	.short	0x0010
        /*0094*/ 	.byte	0x00, 0xf5, 0x21, 0x00


	//----- nvinfo : EIATTR_KPARAM_INFO
	.align		4
.L_108:
        /*0098*/ 	.byte	0x04, 0x17
        /*009a*/ 	.short	(.L_110 - .L_109)
.L_109:
        /*009c*/ 	.word	0x00000000
        /*00a0*/ 	.short	0x0001
        /*00a2*/ 	.short	0x0008
        /*00a4*/ 	.byte	0x00, 0xf5, 0x21, 0x00


	//----- nvinfo : EIATTR_KPARAM_INFO
	.align		4
.L_110:
        /*00a8*/ 	.byte	0x04, 0x17
        /*00aa*/ 	.short	(.L_112 - .L_111)
.L_111:
        /*00ac*/ 	.word	0x00000000
        /*00b0*/ 	.short	0x0000
        /*00b2*/ 	.short	0x0000
        /*00b4*/ 	.byte	0x00, 0xf5, 0x21, 0x00


	//----- nvinfo : EIATTR_SPARSE_MMA_MASK
	.align		4
.L_112:
        /*00b8*/ 	.byte	0x03, 0x50
        /*00ba*/ 	.short	0x0000


	//----- nvinfo : EIATTR_MAXREG_COUNT
	.align		4
        /*00bc*/ 	.byte	0x03, 0x1b
        /*00be*/ 	.short	0x00ff


	//----- nvinfo : EIATTR_NUM_BARRIERS
	.align		4
        /*00c0*/ 	.byte	0x02, 0x4c
        /*00c2*/ 	.byte	0x01
	.zero		1


	//----- nvinfo : EIATTR_MERCURY_ISA_VERSION
	.align		4
        /*00c4*/ 	.byte	0x03, 0x5f
        /*00c6*/ 	.short	0x0101


	//----- nvinfo : EIATTR_UNUSED_LOAD_BYTE_OFFSET
	.align		4
        /*00c8*/ 	.byte	0x04, 0x44
        /*00ca*/ 	.short	(.L_114 - .L_113)


	//   ....[0]....
.L_113:
        /*00cc*/ 	.word	0x00001790
        /*00d0*/ 	.word	0x00000fff


	//----- nvinfo : EIATTR_VRC_CTA_INIT_COUNT
	.align		4
.L_114:
        /*00d4*/ 	.byte	0x02, 0x4a
	.zero		1
	.zero		1


	//----- nvinfo : EIATTR_EXIT_INSTR_OFFSETS
	.align		4
        /*00d8*/ 	.byte	0x04, 0x1c
        /*00da*/ 	.short	(.L_116 - .L_115)


	//   ....[0]....
.L_115:
        /*00dc*/ 	.word	0x00000050


	//   ....[1]....
        /*00e0*/ 	.word	0x00001820


	//   ....[2]....
        /*00e4*/ 	.word	0x00001850


	//   ....[3]....
        /*00e8*/ 	.word	0x00001a50


	//   ....[4]....
        /*00ec*/ 	.word	0x00001ba0


	//   ....[5]....
        /*00f0*/ 	.word	0x00001cc0


	//   ....[6]....
        /*00f4*/ 	.word	0x00001d30


	//   ....[7]....
        /*00f8*/ 	.word	0x00001f20


	//----- nvinfo : EIATTR_CRS_STACK_SIZE
	.align		4
.L_116:
        /*00fc*/ 	.byte	0x04, 0x1e
        /*00fe*/ 	.short	(.L_118 - .L_117)
.L_117:
        /*0100*/ 	.word	0x00000000


	//----- nvinfo : EIATTR_CBANK_PARAM_SIZE
	.align		4
.L_118:
        /*0104*/ 	.byte	0x03, 0x19
        /*0106*/ 	.short	0x0048


	//----- nvinfo : EIATTR_PARAM_CBANK
	.align		4
        /*0108*/ 	.byte	0x04, 0x0a
        /*010a*/ 	.short	(.L_120 - .L_119)
	.align		4
.L_119:
        /*010c*/ 	.word	index@(.nv.constant0._Z13constructPathPfS_S_S_P17curandStateXORWOWiffiS_Pi)
        /*0110*/ 	.short	0x0380
        /*0112*/ 	.short	0x0048


	//----- nvinfo : EIATTR_SW_WAR
	.align		4
.L_120:
        /*0114*/ 	.byte	0x04, 0x36
        /*0116*/ 	.short	(.L_122 - .L_121)
.L_121:
        /*0118*/ 	.word	0x00000008
.L_122:


//--------------------- .nv.info._Z13preProcessingP5PointPfS1_S1_S1_i --------------------------
	.section	.nv.info._Z13preProcessingP5PointPfS1_S1_S1_i,"",@"SHT_CUDA_INFO"
	.sectionflags	@""
	.align	4


	//----- nvinfo : EIATTR_CUDA_API_VERSION
	.align		4
        /*0000*/ 	.byte	0x04, 0x37
        /*0002*/ 	.short	(.L_124 - .L_123)
.L_123:
        /*0004*/ 	.word	0x00000082


	//----- nvinfo : EIATTR_KPARAM_INFO
	.align		4
.L_124:
        /*0008*/ 	.byte	0x04, 0x17
        /*000a*/ 	.short	(.L_126 - .L_125)
.L_125:
        /*000c*/ 	.word	0x00000000
        /*0010*/ 	.short	0x0005
        /*0012*/ 	.short	0x0028
        /*0014*/ 	.byte	0x00, 0xf0, 0x11, 0x00


	//----- nvinfo : EIATTR_KPARAM_INFO
	.align		4
.L_126:
        /*0018*/ 	.byte	0x04, 0x17
        /*001a*/ 	.short	(.L_128 - .L_127)
.L_127:
        /*001c*/ 	.word	0x00000000
        /*0020*/ 	.short	0x0004
        /*0022*/ 	.short	0x0020
        /*0024*/ 	.byte	0x00, 0xf5, 0x21, 0x00


	//----- nvinfo : EIATTR_KPARAM_INFO
	.align		4
.L_128:
        /*0028*/ 	.byte	0x04, 0x17
        /*002a*/ 	.short	(.L_130 - .L_129)
.L_129:
        /*002c*/ 	.word	0x00000000
        /*0030*/ 	.short	0x0003
        /*0032*/ 	.short	0x0018
        /*0034*/ 	.byte	0x00, 0xf5, 0x21, 0x00


	//----- nvinfo : EIATTR_KPARAM_INFO
	.align		4
.L_130:
        /*0038*/ 	.byte	0x04, 0x17
        /*003a*/ 	.short	(.L_132 - .L_131)
.L_131:
        /*003c*/ 	.word	0x00000000
        /*0040*/ 	.short	0x0002
        /*0042*/ 	.short	0x0010
        /*0044*/ 	.byte	0x00, 0xf5, 0x21, 0x00


	//----- nvinfo : EIATTR_KPARAM_INFO
	.align		4
.L_132:
        /*0048*/ 	.byte	0x04, 0x17
        /*004a*/ 	.short	(.L_134 - .L_133)
.L_133:
        /*004c*/ 	.word	0x00000000
        /*0050*/ 	.short	0x0001
        /*0052*/ 	.short	0x0008
        /*0054*/ 	.byte	0x00, 0xf5, 0x21, 0x00


	//----- nvinfo : EIATTR_KPARAM_INFO
	.align		4
.L_134:
        /*0058*/ 	.byte	0x04, 0x17
        /*005a*/ 	.short	(.L_136 - .L_135)
.L_135:
        /*005c*/ 	.word	0x00000000
        /*0060*/ 	.short	0x0000
        /*0062*/ 	.short	0x0000
        /*0064*/ 	.byte	0x00, 0xf5, 0x21, 0x00


	//----- nvinfo : EIATTR_SPARSE_MMA_MASK
	.align		4
.L_136:
        /*0068*/ 	.byte	0x03, 0x50
        /*006a*/ 	.short	0x0000


	//----- nvinfo : EIATTR_MAXREG_COUNT
	.align		4
        /*006c*/ 	.byte	0x03, 0x1b
        /*006e*/ 	.short	0x00ff


	//----- nvinfo : EIATTR_MERCURY_ISA_VERSION
	.align		4
        /*0070*/ 	.byte	0x03, 0x5f
        /*0072*/ 	.short	0x0101


	//----- nvinfo : EIATTR_VRC_CTA_INIT_COUNT
	.align		4
        /*0074*/ 	.byte	0x02, 0x4a
	.zero		1
	.zero		1


	//----- nvinfo : EIATTR_EXIT_INSTR_OFFSETS
	.align		4
        /*0078*/ 	.byte	0x04, 0x1c
        /*007a*/ 	.short	(.L_138 - .L_137)


	//   ....[0]....
.L_137:
        /*007c*/ 	.word	0x000003f0


	//----- nvinfo : EIATTR_CRS_STACK_SIZE
	.align		4
.L_138:
        /*0080*/ 	.byte	0x04, 0x1e
        /*0082*/ 	.short	(.L_140 - .L_139)
.L_139:
        /*0084*/ 	.word	0x00000000


	//----- nvinfo : EIATTR_CBANK_PARAM_SIZE
	.align		4
.L_140:
        /*0088*/ 	.byte	0x03, 0x19
        /*008a*/ 	.short	0x002c


	//----- nvinfo : EIATTR_PARAM_CBANK
	.align		4
        /*008c*/ 	.byte	0x04, 0x0a
        /*008e*/ 	.short	(.L_142 - .L_141)
	.align		4
.L_141:
        /*0090*/ 	.word	index@(.nv.constant0._Z13preProcessingP5PointPfS1_S1_S1_i)
        /*0094*/ 	.short	0x0380
        /*0096*/ 	.short	0x002c


	//----- nvinfo : EIATTR_SW_WAR
	.align		4
.L_142:
        /*0098*/ 	.byte	0x04, 0x36
        /*009a*/ 	.short	(.L_144 - .L_143)
.L_143:
        /*009c*/ 	.word	0x00000008
.L_144:


//--------------------- .nv.info._Z9clearTabuPb   --------------------------
	.section	.nv.info._Z9clearTabuPb,"",@"SHT_CUDA_INFO"
	.sectionflags	@""
	.align	4


	//----- nvinfo : EIATTR_CUDA_API_VERSION
	.align		4
        /*0000*/ 	.byte	0x04, 0x37
        /*0002*/ 	.short	(.L_146 - .L_145)
.L_145:
        /*0004*/ 	.word	0x00000082


	//----- nvinfo : EIATTR_KPARAM_INFO
	.align		4
.L_146:
        /*0008*/ 	.byte	0x04, 0x17
        /*000a*/ 	.short	(.L_148 - .L_147)
.L_147:
        /*000c*/ 	.word	0x00000000
        /*0010*/ 	.short	0x0000
        /*0012*/ 	.short	0x0000
        /*0014*/ 	.byte	0x00, 0xf5, 0x21, 0x00


	//----- nvinfo : EIATTR_SPARSE_MMA_MASK
	.align		4
.L_148:
        /*0018*/ 	.byte	0x03, 0x50
        /*001a*/ 	.short	0x0000


	//----- nvinfo : EIATTR_MAXREG_COUNT
	.align		4
        /*001c*/ 	.byte	0x03, 0x1b
        /*001e*/ 	.short	0x00ff


	//----- nvinfo : EIATTR_MERCURY_ISA_VERSION
	.align		4
        /*0020*/ 	.byte	0x03, 0x5f
        /*0022*/ 	.short	0x0101


	//----- nvinfo : EIATTR_VRC_CTA_INIT_COUNT
	.align		4
        /*0024*/ 	.byte	0x02, 0x4a
	.zero		1
	.zero		1


	//----- nvinfo : EIATTR_EXIT_INSTR_OFFSETS
	.align		4
        /*0028*/ 	.byte	0x04, 0x1c
        /*002a*/ 	.short	(.L_150 - .L_149)


	//   ....[0]....
.L_149:
        /*002c*/ 	.word	0x000000c0


	//----- nvinfo : EIATTR_CBANK_PARAM_SIZE
	.align		4
.L_150:
        /*0030*/ 	.byte	0x03, 0x19
        /*0032*/ 	.short	0x0008


	//----- nvinfo : EIATTR_PARAM_CBANK
	.align		4
        /*0034*/ 	.byte	0x04, 0x0a
        /*0036*/ 	.short	(.L_152 - .L_151)
	.align		4
.L_151:
        /*0038*/ 	.word	index@(.nv.constant0._Z9clearTabuPb)
        /*003c*/ 	.short	0x0380
        /*003e*/ 	.short	0x0008


	//----- nvinfo : EIATTR_SW_WAR
	.align		4
.L_152:
        /*0040*/ 	.byte	0x04, 0x36
        /*0042*/ 	.short	(.L_154 - .L_153)
.L_153:
        /*0044*/ 	.word	0x00000008
.L_154:


//--------------------- .nv.callgraph             --------------------------
	.section	.nv.callgraph,"",@"SHT_CUDA_CALLGRAPH"
	.align	4
	.sectionentsize	8
	.align		4
        /*0000*/ 	.word	0x00000000
	.align		4
        /*0004*/ 	.word	0xffffffff
	.align		4
        /*0008*/ 	.word	0x00000000
	.align		4
        /*000c*/ 	.word	0xfffffffe
	.align		4
        /*0010*/ 	.word	0x00000000
	.align		4
        /*0014*/ 	.word	0xfffffffd
	.align		4
        /*0018*/ 	.word	0x00000000
	.align		4
        /*001c*/ 	.word	0xfffffffc


//--------------------- .nv.constant4             --------------------------
	.section	.nv.constant4,"a",@progbits
	.align	8
	.align		8
.nv.constant4:
        /*0000*/ 	.dword	precalc_xorwow_matrix
	.align		8
        /*0008*/ 	.dword	precalc_xorwow_offset_matrix
	.align		8
        /*0010*/ 	.dword	mrg32k3aM1
	.align		8
        /*0018*/ 	.dword	mrg32k3aM2
	.align		8
        /*0020*/ 	.dword	mrg32k3aM1SubSeq
	.align		8
        /*0028*/ 	.dword	mrg32k3aM2SubSeq
	.align		8
        /*0030*/ 	.dword	mrg32k3aM1Seq
	.align		8
        /*0038*/ 	.dword	mrg32k3aM2Seq


//--------------------- .nv.constant3             --------------------------
	.section	.nv.constant3,"a",@progbits
	.align	8
.nv.constant3:
	.type		__cr_lgamma_table,@object
	.size		__cr_lgamma_table,(.L_8 - __cr_lgamma_table)
__cr_lgamma_table:
        /*0000*/ 	.byte	0x00, 0x00, 0x00, 0x00, 0x00, 0x00, 0x00, 0x00, 0x00, 0x00, 0x00, 0x00, 0x00, 0x00, 0x00, 0x00
        /*0010*/ 	.byte	0xef, 0x39, 0xfa, 0xfe, 0x42, 0x2e, 0xe6, 0x3f, 0x02, 0x20, 0x2a, 0xfa, 0x0b, 0xab, 0xfc, 0x3f
        /*0020*/ 	.byte	0xf9, 0x2c, 0x92, 0x7c, 0xa7, 0x6c, 0x09, 0x40, 0xc9, 0x79, 0x44, 0x3c, 0x64, 0x26, 0x13, 0x40
        /*0030*/ 	.byte	0xca, 0x01, 0xcf, 0x3a, 0x27, 0x51, 0x1a, 0x40, 0x30, 0xcc, 0x2d, 0xf3, 0xe1, 0x0c, 0x21, 0x40
        /*0040*/ 	.byte	0x0d, 0xb7, 0xfc, 0x82, 0x8e, 0x35, 0x25, 0x40
.L_8:


//--------------------- .text._Z28initializeEachAntsBestLengthPf --------------------------
	.section	.text._Z28initializeEachAntsBestLengthPf,"ax",@progbits
	.align	128
        .global         _Z28initializeEachAntsBestLengthPf
        .type           _Z28initializeEachAntsBestLengthPf,@function
        .size           _Z28initializeEachAntsBestLengthPf,(.L_x_67 - _Z28initializeEachAntsBestLengthPf)
        .other          _Z28initializeEachAntsBestLengthPf,@"STO_CUDA_ENTRY STV_DEFAULT"
_Z28initializeEachAntsBestLengthPf:
.text._Z28initializeEachAntsBestLengthPf:
[----:B------:R-:W-:Y:S01]  /*0000*/  LDC R1, c[0x0][0x37c] ;  /* 0x0000df00ff017b82 */ /* 0x000fe20000000800 */
[----:B------:R-:W0:Y:S07]  /*0010*/  S2R R5, SR_TID.X ;  /* 0x0000000000057919 */ /* 0x000e2e0000002100 */
[----:B------:R-:W0:Y:S01]  /*0020*/  LDC.64 R2, c[0x0][0x380] ;  /* 0x0000e000ff027b82 */ /* 0x000e220000000a00 */
[----:B------:R-:W1:Y:S01]  /*0030*/  LDCU.64 UR4, c[0x0][0x358] ;  /* 0x00006b00ff0477ac */ /* 0x000e620008000a00 */
[----:B------:R-:W-:Y:S01]  /*0040*/  MOV R7, 0x7f7fffff ;  /* 0x7f7fffff00077802 */ /* 0x000fe20000000f00 */
[----:B0-----:R-:W-:-:S05]  /*0050*/  IMAD.WIDE.U32 R2, R5, 0x4, R2 ;  /* 0x0000000405027825 */ /* 0x001fca00078e0002 */
[----:B-1----:R-:W-:Y:S01]  /*0060*/  STG.E desc[UR4][R2.64], R7 ;  /* 0x0000000702007986 */ /* 0x002fe2000c101904 */
[----:B------:R-:W-:Y:S05]  /*0070*/  EXIT ;  /* 0x000000000000794d */ /* 0x000fea0003800000 */
.L_x_0:
[----:B------:R-:W-:-:S00]  /*0080*/  BRA `(.L_x_0) ;  /* 0xfffffffc00fc7947 */ /* 0x000fc0000383ffff */
[----:B------:R-:W-:-:S00]  /*0090*/  NOP ;  /* 0x0000000000007918 */ /* 0x000fc00000000000 */
        /* <DEDUP_REMOVED lines=14> */
.L_x_67:


//--------------------- .text._Z17setupCuRandKernelP17curandStateXORWOW --------------------------
	.section	.text._Z17setupCuRandKernelP17curandStateXORWOW,"ax",@progbits
	.align	128
        .global         _Z17setupCuRandKernelP17curandStateXORWOW
        .type           _Z17setupCuRandKernelP17curandStateXORWOW,@function
        .size           _Z17setupCuRandKernelP17curandStateXORWOW,(.L_x_68 - _Z17setupCuRandKernelP17curandStateXORWOW)
        .other          _Z17setupCuRandKernelP17curandStateXORWOW,@"STO_CUDA_ENTRY STV_DEFAULT"
_Z17setupCuRandKernelP17curandStateXORWOW:
.text._Z17setupCuRandKernelP17curandStateXORWOW:
[----:B------:R-:W-:Y:S01]  /*0000*/  LDC R1, c[0x0][0x37c] ;  /* 0x0000df00ff017b82 */ /* 0x000fe20000000800 */
[----:B------:R-:W0:Y:S07]  /*0010*/  S2R R0, SR_TID.X ;  /* 0x0000000000007919 */ /* 0x000e2e0000002100 */
[----:B------:R-:W0:Y:S01]  /*0020*/  LDC.64 R2, c[0x0][0x380] ;  /* 0x0000e000ff027b82 */ /* 0x000e220000000a00 */
[----:B------:R-:W1:Y:S01]  /*0030*/  LDCU.64 UR4, c[0x0][0x358] ;  /* 0x00006b00ff0477ac */ /* 0x000e620008000a00 */
[----:B------:R-:W-:Y:S01]  /*0040*/  IMAD.MOV.U32 R4, RZ, RZ, 0x3198c20f ;  /* 0x3198c20fff047424 */ /* 0x000fe200078e00ff */
[----:B------:R-:W-:Y:S01]  /*0050*/  BSSY.RECONVERGENT B0, `(.L_x_1) ;  /* 0x00000e0000007945 */ /* 0x000fe20003800200 */
[----:B------:R-:W-:-:S02]  /*0060*/  IMAD.MOV.U32 R5, RZ, RZ, 0x5efdb30c ;  /* 0x5efdb30cff057424 */ /* 0x000fc400078e00ff */
[----:B------:R-:W-:Y:S02]  /*0070*/  IMAD.MOV.U32 R6, RZ, RZ, 0x423bb012 ;  /* 0x423bb012ff067424 */ /* 0x000fe400078e00ff */
[----:B------:R-:W-:Y:S02]  /*0080*/  IMAD.MOV.U32 R7, RZ, RZ, -0x75bd8fc ;  /* 0xf8a42704ff077424 */ /* 0x000fe400078e00ff */
[----:B------:R-:W-:Y:S02]  /*0090*/  IMAD.MOV.U32 R8, RZ, RZ, -0x23270784 ;  /* 0xdcd8f87cff087424 */ /* 0x000fe400078e00ff */
[----:B------:R-:W-:Y:S02]  /*00a0*/  IMAD.MOV.U32 R9, RZ, RZ, 0x57fa2510 ;  /* 0x57fa2510ff097424 */ /* 0x000fe400078e00ff */
[C---:B0-----:R-:W-:Y:S01]  /*00b0*/  IMAD.WIDE.U32 R2, R0.reuse, 0x30, R2 ;  /* 0x0000003000027825 */ /* 0x041fe200078e0002 */
[----:B------:R-:W-:-:S04]  /*00c0*/  ISETP.NE.AND P0, PT, R0, RZ, PT ;  /* 0x000000ff0000720c */ /* 0x000fc80003f05270 */
[----:B-1----:R0:W-:Y:S04]  /*00d0*/  STG.E.64 desc[UR4][R2.64], R4 ;  /* 0x0000000402007986 */ /* 0x0021e8000c101b04 */
[----:B------:R0:W-:Y:S04]  /*00e0*/  STG.E.64 desc[UR4][R2.64+0x8], R6 ;  /* 0x0000080602007986 */ /* 0x0001e8000c101b04 */
[----:B------:R0:W-:Y:S01]  /*00f0*/  STG.E.64 desc[UR4][R2.64+0x10], R8 ;  /* 0x0000100802007986 */ /* 0x0001e2000c101b04 */
[----:B------:R-:W-:Y:S05]  /*0100*/  @!P0 BRA `(.L_x_2) ;  /* 0x0000000c00508947 */ /* 0x000fea0003800000 */
[----:B------:R-:W-:-:S07]  /*0110*/  CS2R R10, SRZ ;  /* 0x00000000000a7805 */ /* 0x000fce000001ff00 */
.L_x_8:
[----:B0-----:R-:W-:Y:S01]  /*0120*/  LOP3.LUT R2, R0, 0x3, RZ, 0xc0, !PT ;  /* 0x0000000300027812 */ /* 0x001fe200078ec0ff */
[----:B------:R-:W-:Y:S03]  /*0130*/  BSSY.RECONVERGENT B1, `(.L_x_3) ;  /* 0x00000cb000017945 */ /* 0x000fe60003800200 */
[----:B------:R-:W-:-:S04]  /*0140*/  ISETP.NE.U32.AND P0, PT, R2, RZ, PT ;  /* 0x000000ff0200720c */ /* 0x000fc80003f05070 */
[----:B------:R-:W-:-:S13]  /*0150*/  ISETP.NE.AND.EX P0, PT, RZ, RZ, PT, P0 ;  /* 0x000000ffff00720c */ /* 0x000fda0003f05300 */
[----:B------:R-:W-:Y:S05]  /*0160*/  @!P0 BRA `(.L_x_4) ;  /* 0x0000000c001c8947 */ /* 0x000fea0003800000 */
[----:B------:R-:W0:Y:S01]  /*0170*/  LDC.64 R6, c[0x4][RZ] ;  /* 0x01000000ff067b82 */ /* 0x000e220000000a00 */
[----:B------:R-:W-:Y:S02]  /*0180*/  IMAD.MOV.U32 R12, RZ, RZ, RZ ;  /* 0x000000ffff0c7224 */ /* 0x000fe400078e00ff */
[----:B0-----:R-:W-:-:S07]  /*0190*/  IMAD.WIDE.U32 R6, R10, 0xc80, R6 ;  /* 0x00000c800a067825 */ /* 0x001fce00078e0006 */
.L_x_7:
[----:B0-----:R-:W-:Y:S01]  /*01a0*/  IMAD.MOV.U32 R13, RZ, RZ, RZ ;  /* 0x000000ffff0d7224 */ /* 0x001fe200078e00ff */
[----:B------:R-:W-:Y:S01]  /*01b0*/  CS2R R2, SRZ ;  /* 0x0000000000027805 */ /* 0x000fe2000001ff00 */
[----:B------:R-:W-:Y:S01]  /*01c0*/  IMAD.MOV.U32 R15, RZ, RZ, RZ ;  /* 0x000000ffff0f7224 */ /* 0x000fe200078e00ff */
[----:B------:R-:W-:-:S07]  /*01d0*/  CS2R R4, SRZ ;  /* 0x0000000000047805 */ /* 0x000fce000001ff00 */
.L_x_6:
[----:B------:R-:W0:Y:S01]  /*01e0*/  S2R R14, SR_TID.X ;  /* 0x00000000000e7919 */ /* 0x000e220000002100 */
[----:B------:R-:W0:Y:S02]  /*01f0*/  LDC.64 R8, c[0x0][0x380] ;  /* 0x0000e000ff087b82 */ /* 0x000e240000000a00 */
[----:B0-----:R-:W-:-:S04]  /*0200*/  IMAD.WIDE.U32 R8, R14, 0x30, R8 ;  /* 0x000000300e087825 */ /* 0x001fc800078e0008 */
[----:B------:R-:W-:-:S05]  /*0210*/  IMAD.WIDE.U32 R8, R15, 0x4, R8 ;  /* 0x000000040f087825 */ /* 0x000fca00078e0008 */
[----:B------:R0:W5:Y:S01]  /*0220*/  LDG.E R16, desc[UR4][R8.64+0x4] ;  /* 0x0000040408107981 */ /* 0x000162000c1e1900 */
[----:B------:R-:W-:-:S07]  /*0230*/  IMAD.MOV.U32 R17, RZ, RZ, RZ ;  /* 0x000000ffff117224 */ /* 0x000fce00078e00ff */
.L_x_5:
[----:B-----5:R-:W-:Y:S01]  /*0240*/  SHF.R.U32.HI R24, RZ, R17, R16 ;  /* 0x00000011ff187219 */ /* 0x020fe20000011610 */
[----:B0-----:R-:W-:-:S03]  /*0250*/  IMAD.SHL.U32 R8, R15, 0x20, RZ ;  /* 0x000000200f087824 */ /* 0x001fc600078e00ff */
[----:B------:R-:W-:Y:S01]  /*0260*/  LOP3.LUT R9, R24, 0x1, RZ, 0xc0, !PT ;  /* 0x0000000118097812 */ /* 0x000fe200078ec0ff */
[----:B------:R-:W-:-:S03]  /*0270*/  IMAD.IADD R8, R8, 0x1, R17 ;  /* 0x0000000108087824 */ /* 0x000fc600078e0211 */
[----:B------:R-:W-:Y:S01]  /*0280*/  ISETP.NE.U32.AND P0, PT, R9, 0x1, PT ;  /* 0x000000010900780c */ /* 0x000fe20003f05070 */
[----:B------:R-:W-:-:S03]  /*0290*/  IMAD R9, R8, 0x5, RZ ;  /* 0x0000000508097824 */ /* 0x000fc600078e02ff */
[----:B------:R-:W-:Y:S01]  /*02a0*/  R2P PR, R24, 0x7e ;  /* 0x0000007e18007804 */ /* 0x000fe20000000000 */
[----:B------:R-:W-:-:S08]  /*02b0*/  IMAD.WIDE.U32 R8, R9, 0x4, R6 ;  /* 0x0000000409087825 */ /* 0x000fd000078e0006 */
[----:B------:R-:W2:Y:S04]  /*02c0*/  @!P0 LDG.E R18, desc[UR4][R8.64] ;  /* 0x0000000408128981 */ /* 0x000ea8000c1e1900 */
[----:B------:R-:W3:Y:S04]  /*02d0*/  @P1 LDG.E R22, desc[UR4][R8.64+0x14] ;  /* 0x0000140408161981 */ /* 0x000ee8000c1e1900 */
[----:B------:R-:W4:Y:S04]  /*02e0*/  @!P0 LDG.E R20, desc[UR4][R8.64+0x10] ;  /* 0x0000100408148981 */ /* 0x000f28000c1e1900 */
[----:B------:R-:W4:Y:S04]  /*02f0*/  @P2 LDG.E R28, desc[UR4][R8.64+0x28] ;  /* 0x00002804081c2981 */ /* 0x000f28000c1e1900 */
[----:B------:R-:W4:Y:S04]  /*0300*/  @P1 LDG.E R26, desc[UR4][R8.64+0x24] ;  /* 0x00002404081a1981 */ /* 0x000f28000c1e1900 */
[----:B------:R-:W4:Y:S04]  /*0310*/  @P3 LDG.E R21, desc[UR4][R8.64+0x3c] ;  /* 0x00003c0408153981 */ /* 0x000f28000c1e1900 */
[----:B------:R-:W4:Y:S04]  /*0320*/  @P2 LDG.E R19, desc[UR4][R8.64+0x38] ;  /* 0x0000380408132981 */ /* 0x000f28000c1e1900 */
[----:B------:R-:W4:Y:S04]  /*0330*/  @P4 LDG.E R23, desc[UR4][R8.64+0x50] ;  /* 0x0000500408174981 */ /* 0x000f28000c1e1900 */
[----:B------:R-:W4:Y:S01]  /*0340*/  @P1 LDG.E R25, desc[UR4][R8.64+0x20] ;  /* 0x0000200408191981 */ /* 0x000f22000c1e1900 */
[----:B--2---:R-:W-:-:S03]  /*0350*/  @!P0 LOP3.LUT R13, R13, R18, RZ, 0x3c, !PT ;  /* 0x000000120d0d8212 */ /* 0x004fc600078e3cff */
[----:B------:R-:W2:Y:S01]  /*0360*/  @!P0 LDG.E R18, desc[UR4][R8.64+0x8] ;  /* 0x0000080408128981 */ /* 0x000ea2000c1e1900 */
[----:B---3--:R-:W-:-:S03]  /*0370*/  @P1 LOP3.LUT R13, R13, R22, RZ, 0x3c, !PT ;  /* 0x000000160d0d1212 */ /* 0x008fc600078e3cff */
[----:B------:R-:W3:Y:S01]  /*0380*/  @P3 LDG.E R22, desc[UR4][R8.64+0x4c] ;  /* 0x00004c0408163981 */ /* 0x000ee2000c1e1900 */
[----:B----4-:R-:W-:-:S03]  /*0390*/  @!P0 LOP3.LUT R3, R3, R20, RZ, 0x3c, !PT ;  /* 0x0000001403038212 */ /* 0x010fc600078e3cff */
[----:B------:R-:W4:Y:S01]  /*03a0*/  @P1 LDG.E R20, desc[UR4][R8.64+0x1c] ;  /* 0x00001c0408141981 */ /* 0x000f22000c1e1900 */
[----:B------:R-:W-:Y:S02]  /*03b0*/  @P2 LOP3.LUT R13, R13, R28, RZ, 0x3c, !PT ;  /* 0x0000001c0d0d2212 */ /* 0x000fe400078e3cff */
[----:B------:R-:W-:Y:S02]  /*03c0*/  @P1 LOP3.LUT R3, R3, R26, RZ, 0x3c, !PT ;  /* 0x0000001a03031212 */ /* 0x000fe400078e3cff */
[----:B------:R-:W4:Y:S01]  /*03d0*/  @P5 LDG.E R26, desc[UR4][R8.64+0x64] ;  /* 0x00006404081a5981 */ /* 0x000f22000c1e1900 */
[----:B------:R-:W-:-:S03]  /*03e0*/  @P3 LOP3.LUT R13, R13, R21, RZ, 0x3c, !PT ;  /* 0x000000150d0d3212 */ /* 0x000fc600078e3cff */
[----:B------:R-:W4:Y:S01]  /*03f0*/  @!P0 LDG.E R21, desc[UR4][R8.64+0xc] ;  /* 0x00000c0408158981 */ /* 0x000f22000c1e1900 */
[----:B------:R-:W-:-:S03]  /*0400*/  @P2 LOP3.LUT R3, R3, R19, RZ, 0x3c, !PT ;  /* 0x0000001303032212 */ /* 0x000fc600078e3cff */
[----:B------:R-:W4:Y:S01]  /*0410*/  @!P0 LDG.E R19, desc[UR4][R8.64+0x4] ;  /* 0x0000040408138981 */ /* 0x000f22000c1e1900 */
[----:B------:R-:W-:-:S03]  /*0420*/  @P4 LOP3.LUT R13, R13, R23, RZ, 0x3c, !PT ;  /* 0x000000170d0d4212 */ /* 0x000fc600078e3cff */
[----:B------:R-:W4:Y:S01]  /*0430*/  @P1 LDG.E R23, desc[UR4][R8.64+0x18] ;  /* 0x0000180408171981 */ /* 0x000f22000c1e1900 */
[----:B--2---:R-:W-:-:S03]  /*0440*/  @!P0 LOP3.LUT R5, R5, R18, RZ, 0x3c, !PT ;  /* 0x0000001205058212 */ /* 0x004fc600078e3cff */
[----:B------:R-:W2:Y:S01]  /*0450*/  @P2 LDG.E R18, desc[UR4][R8.64+0x30] ;  /* 0x0000300408122981 */ /* 0x000ea2000c1e1900 */
[----:B---3--:R-:W-:-:S03]  /*0460*/  @P3 LOP3.LUT R3, R3, R22, RZ, 0x3c, !PT ;  /* 0x0000001603033212 */ /* 0x008fc600078e3cff */
[----:B------:R-:W3:Y:S01]  /*0470*/  @P4 LDG.E R22, desc[UR4][R8.64+0x60] ;  /* 0x0000600408164981 */ /* 0x000ee2000c1e1900 */
[----:B----4-:R-:W-:-:S03]  /*0480*/  @P1 LOP3.LUT R5, R5, R20, RZ, 0x3c, !PT ;  /* 0x0000001405051212 */ /* 0x010fc600078e3cff */
[----:B------:R-:W4:Y:S01]  /*0490*/  @P3 LDG.E R20, desc[UR4][R8.64+0x44] ;  /* 0x0000440408143981 */ /* 0x000f22000c1e1900 */
[----:B------:R-:W-:-:S03]  /*04a0*/  @P5 LOP3.LUT R13, R13, R26, RZ, 0x3c, !PT ;  /* 0x0000001a0d0d5212 */ /* 0x000fc600078e3cff */
[----:B------:R-:W4:Y:S01]  /*04b0*/  @P6 LDG.E R26, desc[UR4][R8.64+0x78] ;  /* 0x00007804081a6981 */ /* 0x000f22000c1e1900 */
[----:B------:R-:W-:-:S03]  /*04c0*/  @!P0 LOP3.LUT R2, R2, R21, RZ, 0x3c, !PT ;  /* 0x0000001502028212 */ /* 0x000fc600078e3cff */
[----:B------:R-:W4:Y:S01]  /*04d0*/  @P2 LDG.E R21, desc[UR4][R8.64+0x34] ;  /* 0x0000340408152981 */ /* 0x000f22000c1e1900 */
[----:B------:R-:W-:-:S03]  /*04e0*/  @!P0 LOP3.LUT R4, R4, R19, RZ, 0x3c, !PT ;  /* 0x0000001304048212 */ /* 0x000fc600078e3cff */
[----:B------:R-:W4:Y:S01]  /*04f0*/  @P2 LDG.E R19, desc[UR4][R8.64+0x2c] ;  /* 0x00002c0408132981 */ /* 0x000f22000c1e1900 */
[----:B------:R-:W-:Y:S02]  /*0500*/  @P1 LOP3.LUT R2, R2, R25, RZ, 0x3c, !PT ;  /* 0x0000001902021212 */ /* 0x000fe400078e3cff */
[----:B------:R-:W-:Y:S01]  /*0510*/  @P1 LOP3.LUT R4, R4, R23, RZ, 0x3c, !PT ;  /* 0x0000001704041212 */ /* 0x000fe200078e3cff */
[----:B------:R-:W4:Y:S04]  /*0520*/  @P3 LDG.E R25, desc[UR4][R8.64+0x48] ;  /* 0x0000480408193981 */ /* 0x000f28000c1e1900 */
[----:B------:R-:W4:Y:S01]  /*0530*/  @P3 LDG.E R23, desc[UR4][R8.64+0x40] ;  /* 0x0000400408173981 */ /* 0x000f22000c1e1900 */
[----:B------:R-:W-:Y:S02]  /*0540*/  LOP3.LUT P0, RZ, R24, 0x80, RZ, 0xc0, !PT ;  /* 0x0000008018ff7812 */ /* 0x000fe4000780c0ff */
[----:B--2---:R-:W-:-:S02]  /*0550*/  @P2 LOP3.LUT R5, R5, R18, RZ, 0x3c, !PT ;  /* 0x0000001205052212 */ /* 0x004fc400078e3cff */
[----:B------:R-:W2:Y:S01]  /*0560*/  @P4 LDG.E R18, desc[UR4][R8.64+0x58] ;  /* 0x0000580408124981 */ /* 0x000ea2000c1e1900 */
[----:B---3--:R-:W-:-:S03]  /*0570*/  @P4 LOP3.LUT R3, R3, R22, RZ, 0x3c, !PT ;  /* 0x0000001603034212 */ /* 0x008fc600078e3cff */
[----:B------:R-:W3:Y:S01]  /*0580*/  @P5 LDG.E R22, desc[UR4][R8.64+0x74] ;  /* 0x0000740408165981 */ /* 0x000ee2000c1e1900 */
[----:B----4-:R-:W-:-:S03]  /*0590*/  @P3 LOP3.LUT R5, R5, R20, RZ, 0x3c, !PT ;  /* 0x0000001405053212 */ /* 0x010fc600078e3cff */
[----:B------:R-:W4:Y:S01]  /*05a0*/  @P5 LDG.E R20, desc[UR4][R8.64+0x6c] ;  /* 0x00006c0408145981 */ /* 0x000f22000c1e1900 */
[----:B------:R-:W-:-:S03]  /*05b0*/  @P6 LOP3.LUT R13, R13, R26, RZ, 0x3c, !PT ;  /* 0x0000001a0d0d6212 */ /* 0x000fc600078e3cff */
        /* <DEDUP_REMOVED lines=9> */
[----:B--2---:R-:W-:-:S03]  /*0650*/  @P4 LOP3.LUT R5, R5, R18, RZ, 0x3c, !PT ;  /* 0x0000001205054212 */ /* 0x004fc600078e3cff */
        /* <DEDUP_REMOVED lines=15> */
[----:B--2---:R-:W-:-:S04]  /*0750*/  @P6 LOP3.LUT R5, R5, R18, RZ, 0x3c, !PT ;  /* 0x0000001205056212 */ /* 0x004fc800078e3cff */
[----:B---3--:R-:W-:Y:S02]  /*0760*/  @P0 LOP3.LUT R5, R5, R22, RZ, 0x3c, !PT ;  /* 0x0000001605050212 */ /* 0x008fe400078e3cff */
[----:B----4-:R-:W-:-:S04]  /*0770*/  @P6 LOP3.LUT R3, R3, R20, RZ, 0x3c, !PT ;  /* 0x0000001403036212 */ /* 0x010fc800078e3cff */
[----:B------:R-:W-:Y:S02]  /*0780*/  @P0 LOP3.LUT R3, R3, R26, RZ, 0x3c, !PT ;  /* 0x0000001a03030212 */ /* 0x000fe400078e3cff */
[----:B------:R-:W-:Y:S02]  /*0790*/  @P6 LOP3.LUT R2, R2, R21, RZ, 0x3c, !PT ;  /* 0x0000001502026212 */ /* 0x000fe400078e3cff */
[----:B------:R-:W-:Y:S02]  /*07a0*/  @P6 LOP3.LUT R4, R4, R19, RZ, 0x3c, !PT ;  /* 0x0000001304046212 */ /* 0x000fe400078e3cff */
[----:B------:R-:W-:Y:S02]  /*07b0*/  @P0 LOP3.LUT R2, R2, R25, RZ, 0x3c, !PT ;  /* 0x0000001902020212 */ /* 0x000fe400078e3cff */
[----:B------:R-:W-:Y:S02]  /*07c0*/  @P0 LOP3.LUT R4, R4, R23, RZ, 0x3c, !PT ;  /* 0x0000001704040212 */ /* 0x000fe400078e3cff */
[----:B------:R-:W-:-:S13]  /*07d0*/  R2P PR, R24.B1, 0x7f ;  /* 0x0000007f18007804 */ /* 0x000fda0000001000 */
[----:B------:R-:W2:Y:S04]  /*07e0*/  @P0 LDG.E R18, desc[UR4][R8.64+0xa0] ;  /* 0x0000a00408120981 */ /* 0x000ea8000c1e1900 */
[----:B------:R-:W3:Y:S04]  /*07f0*/  @P1 LDG.E R20, desc[UR4][R8.64+0xb4] ;  /* 0x0000b40408141981 */ /* 0x000ee8000c1e1900 */
[----:B------:R-:W4:Y:S04]  /*0800*/  @P2 LDG.E R26, desc[UR4][R8.64+0xc8] ;  /* 0x0000c804081a2981 */ /* 0x000f28000c1e1900 */
[----:B------:R-:W4:Y:S04]  /*0810*/  @P3 LDG.E R28, desc[UR4][R8.64+0xdc] ;  /* 0x0000dc04081c3981 */ /* 0x000f28000c1e1900 */
[----:B------:R-:W4:Y:S04]  /*0820*/  @P0 LDG.E R19, desc[UR4][R8.64+0xa4] ;  /* 0x0000a40408130981 */ /* 0x000f28000c1e1900 */
[----:B------:R-:W4:Y:S04]  /*0830*/  @P0 LDG.E R22, desc[UR4][R8.64+0xb0] ;  /* 0x0000b00408160981 */ /* 0x000f28000c1e1900 */
[----:B------:R-:W4:Y:S04]  /*0840*/  @P4 LDG.E R25, desc[UR4][R8.64+0xf0] ;  /* 0x0000f00408194981 */ /* 0x000f28000c1e1900 */
[----:B------:R-:W4:Y:S04]  /*0850*/  @P0 LDG.E R21, desc[UR4][R8.64+0xac] ;  /* 0x0000ac0408150981 */ /* 0x000f28000c1e1900 */
[----:B------:R-:W4:Y:S01]  /*0860*/  @P1 LDG.E R23, desc[UR4][R8.64+0xb8] ;  /* 0x0000b80408171981 */ /* 0x000f22000c1e1900 */
[----:B--2---:R-:W-:-:S03]  /*0870*/  @P0 LOP3.LUT R13, R13, R18, RZ, 0x3c, !PT ;  /* 0x000000120d0d0212 */ /* 0x004fc600078e3cff */
[----:B------:R-:W2:Y:S01]  /*0880*/  @P1 LDG.E R18, desc[UR4][R8.64+0xbc] ;  /* 0x0000bc0408121981 */ /* 0x000ea2000c1e1900 */
[----:B---3--:R-:W-:-:S03]  /*0890*/  @P1 LOP3.LUT R13, R13, R20, RZ, 0x3c, !PT ;  /* 0x000000140d0d1212 */ /* 0x008fc600078e3cff */
[----:B------:R-:W3:Y:S01]  /*08a0*/  @P0 LDG.E R20, desc[UR4][R8.64+0xa8] ;  /* 0x0000a80408140981 */ /* 0x000ee2000c1e1900 */
[----:B----4-:R-:W-:-:S03]  /*08b0*/  @P2 LOP3.LUT R13, R13, R26, RZ, 0x3c, !PT ;  /* 0x0000001a0d0d2212 */ /* 0x010fc600078e3cff */
[----:B------:R-:W4:Y:S01]  /*08c0*/  @P5 LDG.E R26, desc[UR4][R8.64+0x104] ;  /* 0x00010404081a5981 */ /* 0x000f22000c1e1900 */
[----:B------:R-:W-:Y:S02]  /*08d0*/  @P3 LOP3.LUT R13, R13, R28, RZ, 0x3c, !PT ;  /* 0x0000001c0d0d3212 */ /* 0x000fe400078e3cff */
[----:B------:R-:W-:Y:S02]  /*08e0*/  @P0 LOP3.LUT R4, R4, R19, RZ, 0x3c, !PT ;  /* 0x0000001304040212 */ /* 0x000fe400078e3cff */
        /* <DEDUP_REMOVED lines=9> */
[----:B---3--:R-:W-:-:S03]  /*0980*/  @P0 LOP3.LUT R5, R5, R20, RZ, 0x3c, !PT ;  /* 0x0000001405050212 */ /* 0x008fc600078e3cff */
[----:B------:R-:W3:Y:S01]  /*0990*/  @P1 LDG.E R20, desc[UR4][R8.64+0xc4] ;  /* 0x0000c40408141981 */ /* 0x000ee2000c1e1900 */
[----:B--2---:R-:W-:-:S03]  /*09a0*/  @P1 LOP3.LUT R5, R5, R18, RZ, 0x3c, !PT ;  /* 0x0000001205051212 */ /* 0x004fc600078e3cff */
[----:B------:R-:W2:Y:S01]  /*09b0*/  @P3 LDG.E R18, desc[UR4][R8.64+0xe4] ;  /* 0x0000e40408123981 */ /* 0x000ea2000c1e1900 */
[----:B------:R-:W-:Y:S02]  /*09c0*/  LOP3.LUT P0, RZ, R24, 0x8000, RZ, 0xc0, !PT ;  /* 0x0000800018ff7812 */ /* 0x000fe4000780c0ff */
[----:B----4-:R-:W-:Y:S01]  /*09d0*/  @P5 LOP3.LUT R13, R13, R26, RZ, 0x3c, !PT ;  /* 0x0000001a0d0d5212 */ /* 0x010fe200078e3cff */
[----:B------:R-:W4:Y:S04]  /*09e0*/  @P2 LDG.E R24, desc[UR4][R8.64+0xd8] ;  /* 0x0000d80408182981 */ /* 0x000f28000c1e1900 */
[----:B------:R-:W4:Y:S01]  /*09f0*/  @P6 LDG.E R26, desc[UR4][R8.64+0x118] ;  /* 0x00011804081a6981 */ /* 0x000f22000c1e1900 */
[----:B------:R-:W-:Y:S02]  /*0a00*/  @P1 LOP3.LUT R2, R2, R19, RZ, 0x3c, !PT ;  /* 0x0000001302021212 */ /* 0x000fe400078e3cff */
[----:B------:R-:W-:Y:S01]  /*0a10*/  @P2 LOP3.LUT R5, R5, R22, RZ, 0x3c, !PT ;  /* 0x0000001605052212 */ /* 0x000fe200078e3cff */
[----:B------:R-:W4:Y:S04]  /*0a20*/  @P3 LDG.E R19, desc[UR4][R8.64+0xe8] ;  /* 0x0000e80408133981 */ /* 0x000f28000c1e1900 */
[----:B------:R-:W4:Y:S01]  /*0a30*/  @P4 LDG.E R22, desc[UR4][R8.64+0xf8] ;  /* 0x0000f80408164981 */ /* 0x000f22000c1e1900 */
[----:B------:R-:W-:-:S03]  /*0a40*/  @P2 LOP3.LUT R4, R4, R21, RZ, 0x3c, !PT ;  /* 0x0000001504042212 */ /* 0x000fc600078e3cff */
[----:B------:R-:W4:Y:S01]  /*0a50*/  @P4 LDG.E R21, desc[UR4][R8.64+0xf4] ;  /* 0x0000f40408154981 */ /* 0x000f22000c1e1900 */
[----:B------:R-:W-:-:S03]  /*0a60*/  @P2 LOP3.LUT R2, R2, R23, RZ, 0x3c, !PT ;  /* 0x0000001702022212 */ /* 0x000fc600078e3cff */
[----:B------:R-:W4:Y:S01]  /*0a70*/  @P4 LDG.E R23, desc[UR4][R8.64+0xfc] ;  /* 0x0000fc0408174981 */ /* 0x000f22000c1e1900 */
[----:B------:R-:W-:-:S03]  /*0a80*/  @P3 LOP3.LUT R4, R4, R25, RZ, 0x3c, !PT ;  /* 0x0000001904043212 */ /* 0x000fc600078e3cff */
[----:B------:R-:W4:Y:S04]  /*0a90*/  @P5 LDG.E R25, desc[UR4][R8.64+0x108] ;  /* 0x0001080408195981 */ /* 0x000f28000c1e1900 */
[----:B------:R-:W4:Y:S01]  /*0aa0*/  @P0 LDG.E R27, desc[UR4][R8.64+0x138] ;  /* 0x00013804081b0981 */ /* 0x000f22000c1e1900 */
[----:B---3--:R-:W-:-:S03]  /*0ab0*/  @P1 LOP3.LUT R3, R3, R20, RZ, 0x3c, !PT ;  /* 0x0000001403031212 */ /* 0x008fc600078e3cff */
[----:B------:R-:W3:Y:S01]  /*0ac0*/  @P3 LDG.E R20, desc[UR4][R8.64+0xec] ;  /* 0x0000ec0408143981 */ /* 0x000ee2000c1e1900 */
[----:B--2---:R-:W-:-:S03]  /*0ad0*/  @P3 LOP3.LUT R5, R5, R18, RZ, 0x3c, !PT ;  /* 0x0000001205053212 */ /* 0x004fc600078e3cff */
[----:B------:R-:W2:Y:S01]  /*0ae0*/  @P5 LDG.E R18, desc[UR4][R8.64+0x10c] ;  /* 0x00010c0408125981 */ /* 0x000ea2000c1e1900 */
        /* <DEDUP_REMOVED lines=22> */
[----:B------:R-:W-:-:S05]  /*0c50*/  VIADD R17, R17, 0x10 ;  /* 0x0000001011117836 */ /* 0x000fca0000000000 */
[----:B------:R-:W-:Y:S02]  /*0c60*/  ISETP.NE.AND P1, PT, R17, 0x20, PT ;  /* 0x000000201100780c */ /* 0x000fe40003f25270 */
[----:B------:R-:W-:Y:S02]  /*0c70*/  @P5 LOP3.LUT R2, R2, R19, RZ, 0x3c, !PT ;  /* 0x0000001302025212 */ /* 0x000fe400078e3cff */
[----:B------:R-:W-:Y:S02]  /*0c80*/  @P6 LOP3.LUT R4, R4, R21, RZ, 0x3c, !PT ;  /* 0x0000001504046212 */ /* 0x000fe400078e3cff */
[----:B------:R-:W-:Y:S02]  /*0c90*/  @P6 LOP3.LUT R5, R5, R22, RZ, 0x3c, !PT ;  /* 0x0000001605056212 */ /* 0x000fe400078e3cff */
[----:B------:R-:W-:Y:S02]  /*0ca0*/  @P6 LOP3.LUT R2, R2, R23, RZ, 0x3c, !PT ;  /* 0x0000001702026212 */ /* 0x000fe400078e3cff */
[----:B------:R-:W-:-:S02]  /*0cb0*/  @P0 LOP3.LUT R4, R4, R25, RZ, 0x3c, !PT ;  /* 0x0000001904040212 */ /* 0x000fc400078e3cff */
[----:B------:R-:W-:Y:S02]  /*0cc0*/  @P0 LOP3.LUT R2, R2, R27, RZ, 0x3c, !PT ;  /* 0x0000001b02020212 */ /* 0x000fe400078e3cff */
[----:B---3--:R-:W-:-:S04]  /*0cd0*/  @P5 LOP3.LUT R3, R3, R20, RZ, 0x3c, !PT ;  /* 0x0000001403035212 */ /* 0x008fc800078e3cff */
[----:B--2---:R-:W-:Y:S02]  /*0ce0*/  @P6 LOP3.LUT R3, R3, R18, RZ, 0x3c, !PT ;  /* 0x0000001203036212 */ /* 0x004fe400078e3cff */
[----:B----4-:R-:W-:Y:S02]  /*0cf0*/  @P0 LOP3.LUT R5, R5, R24, RZ, 0x3c, !PT ;  /* 0x0000001805050212 */ /* 0x010fe400078e3cff */
[----:B------:R-:W-:Y:S01]  /*0d00*/  @P0 LOP3.LUT R3, R3, R26, RZ, 0x3c, !PT ;  /* 0x0000001a03030212 */ /* 0x000fe200078e3cff */
[----:B------:R-:W-:Y:S06]  /*0d10*/  @P1 BRA `(.L_x_5) ;  /* 0xfffffff400481947 */ /* 0x000fec000383ffff */
[----:B------:R-:W-:-:S05]  /*0d20*/  VIADD R15, R15, 0x1 ;  /* 0x000000010f0f7836 */ /* 0x000fca0000000000 */
[----:B------:R-:W-:-:S13]  /*0d30*/  ISETP.NE.AND P0, PT, R15, 0x5, PT ;  /* 0x000000050f00780c */ /* 0x000fda0003f05270 */
[----:B------:R-:W-:Y:S05]  /*0d40*/  @P0 BRA `(.L_x_6) ;  /* 0xfffffff400240947 */ /* 0x000fea000383ffff */
[----:B------:R-:W0:Y:S01]  /*0d50*/  LDC.64 R8, c[0x0][0x380] ;  /* 0x0000e000ff087b82 */ /* 0x000e220000000a00 */
[----:B------:R-:W-:Y:S01]  /*0d60*/  VIADD R12, R12, 0x1 ;  /* 0x000000010c0c7836 */ /* 0x000fe20000000000 */
[----:B------:R-:W-:-:S04]  /*0d70*/  LOP3.LUT R15, R0, 0x3, RZ, 0xc0, !PT ;  /* 0x00000003000f7812 */ /* 0x000fc800078ec0ff */
[----:B------:R-:W-:Y:S01]  /*0d80*/  ISETP.GE.U32.AND P0, PT, R12, R15, PT ;  /* 0x0000000f0c00720c */ /* 0x000fe20003f06070 */
[----:B0-----:R-:W-:-:S05]  /*0d90*/  IMAD.WIDE.U32 R8, R14, 0x30, R8 ;  /* 0x000000300e087825 */ /* 0x001fca00078e0008 */
[----:B------:R0:W-:Y:S04]  /*0da0*/  STG.E.64 desc[UR4][R8.64+0x8], R4 ;  /* 0x0000080408007986 */ /* 0x0001e8000c101b04 */
[----:B------:R0:W-:Y:S04]  /*0db0*/  STG.E.64 desc[UR4][R8.64+0x10], R2 ;  /* 0x0000100208007986 */ /* 0x0001e8000c101b04 */
[----:B------:R0:W-:Y:S01]  /*0dc0*/  STG.E desc[UR4][R8.64+0x4], R13 ;  /* 0x0000040d08007986 */ /* 0x0001e2000c101904 */
[----:B------:R-:W-:Y:S05]  /*0dd0*/  @!P0 BRA `(.L_x_7) ;  /* 0xfffffff000f08947 */ /* 0x000fea000383ffff */
.L_x_4:
[----:B------:R-:W-:Y:S05]  /*0de0*/  BSYNC.RECONVERGENT B1 ;  /* 0x0000000000017941 */ /* 0x000fea0003800200 */
.L_x_3:
[----:B------:R-:W-:Y:S01]  /*0df0*/  ISETP.GT.U32.AND P0, PT, R0, 0x3, PT ;  /* 0x000000030000780c */ /* 0x000fe20003f04070 */
[----:B------:R-:W-:Y:S01]  /*0e00*/  VIADD R10, R10, 0x1 ;  /* 0x000000010a0a7836 */ /* 0x000fe20000000000 */
[--C-:B------:R-:W-:Y:S02]  /*0e10*/  SHF.R.U64 R0, R0, 0x2, R11.reuse ;  /* 0x0000000200007819 */ /* 0x100fe4000000120b */
[----:B------:R-:W-:Y:S02]  /*0e20*/  ISETP.GT.U32.AND.EX P0, PT, R11, RZ, PT, P0 ;  /* 0x000000ff0b00720c */ /* 0x000fe40003f04100 */
[----:B------:R-:W-:-:S11]  /*0e30*/  SHF.R.U32.HI R11, RZ, 0x2, R11 ;  /* 0x00000002ff0b7819 */ /* 0x000fd6000001160b */
[----:B------:R-:W-:Y:S05]  /*0e40*/  @P0 BRA `(.L_x_8) ;  /* 0xfffffff000b40947 */ /* 0x000fea000383ffff */
.L_x_2:
[----:B------:R-:W-:Y:S05]  /*0e50*/  BSYNC.RECONVERGENT B0 ;  /* 0x0000000000007941 */ /* 0x000fea0003800200 */
.L_x_1:
[----:B0-----:R-:W0:Y:S01]  /*0e60*/  S2R R5, SR_TID.X ;  /* 0x0000000000057919 */ /* 0x001e220000002100 */
[----:B------:R-:W0:Y:S02]  /*0e70*/  LDC.64 R2, c[0x0][0x380] ;  /* 0x0000e000ff027b82 */ /* 0x000e240000000a00 */
[----:B0-----:R-:W-:-:S05]  /*0e80*/  IMAD.WIDE.U32 R2, R5, 0x30, R2 ;  /* 0x0000003005027825 */ /* 0x001fca00078e0002 */
[----:B------:R-:W-:Y:S04]  /*0e90*/  STG.E.64 desc[UR4][R2.64+0x18], RZ ;  /* 0x000018ff02007986 */ /* 0x000fe8000c101b04 */
[----:B------:R-:W-:Y:S04]  /*0ea0*/  STG.E desc[UR4][R2.64+0x20], RZ ;  /* 0x000020ff02007986 */ /* 0x000fe8000c101904 */
[----:B------:R-:W-:Y:S01]  /*0eb0*/  STG.E.64 desc[UR4][R2.64+0x28], RZ ;  /* 0x000028ff02007986 */ /* 0x000fe2000c101b04 */
[----:B------:R-:W-:Y:S05]  /*0ec0*/  EXIT ;  /* 0x000000000000794d */ /* 0x000fea0003800000 */
.L_x_9:
        /* <DEDUP_REMOVED lines=11> */
.L_x_68:


//--------------------- .text._Z16updatePheromonesPfS_di --------------------------
	.section	.text._Z16updatePheromonesPfS_di,"ax",@progbits
	.align	128
        .global         _Z16updatePheromonesPfS_di
        .type           _Z16updatePheromonesPfS_di,@function
        .size           _Z16updatePheromonesPfS_di,(.L_x_69 - _Z16updatePheromonesPfS_di)
        .other          _Z16updatePheromonesPfS_di,@"STO_CUDA_ENTRY STV_DEFAULT"
_Z16updatePheromonesPfS_di:
.text._Z16updatePheromonesPfS_di:
[----:B------:R-:W-:Y:S01]  /*0000*/  LDC R1, c[0x0][0x37c] ;  /* 0x0000df00ff017b82 */ /* 0x000fe20000000800 */
[----:B------:R-:W0:Y:S07]  /*0010*/  S2R R0, SR_TID.X ;  /* 0x0000000000007919 */ /* 0x000e2e0000002100 */
[----:B------:R-:W0:Y:S01]  /*0020*/  S2UR UR6, SR_CTAID.X ;  /* 0x00000000000679c3 */ /* 0x000e220000002500 */
[----:B------:R-:W1:Y:S07]  /*0030*/  LDCU.64 UR4, c[0x0][0x358] ;  /* 0x00006b00ff0477ac */ /* 0x000e6e0008000a00 */
[----:B------:R-:W0:Y:S08]  /*0040*/  LDC R5, c[0x0][0x360] ;  /* 0x0000d800ff057b82 */ /* 0x000e300000000800 */
[----:B------:R-:W2:Y:S08]  /*0050*/  LDC.64 R2, c[0x0][0x380] ;  /* 0x0000e000ff027b82 */ /* 0x000eb00000000a00 */
[----:B------:R-:W3:Y:S01]  /*0060*/  LDC.64 R8, c[0x0][0x388] ;  /* 0x0000e200ff087b82 */ /* 0x000ee20000000a00 */
[----:B0-----:R-:W-:-:S04]  /*0070*/  IMAD R5, R5, UR6, R0 ;  /* 0x0000000605057c24 */ /* 0x001fc8000f8e0200 */
[----:B--2---:R-:W-:-:S05]  /*0080*/  IMAD.WIDE R2, R5, 0x4, R2 ;  /* 0x0000000405027825 */ /* 0x004fca00078e0202 */
[----:B-1----:R-:W2:Y:S01]  /*0090*/  LDG.E R6, desc[UR4][R2.64] ;  /* 0x0000000402067981 */ /* 0x002ea2000c1e1900 */
[----:B---3--:R-:W-:Y:S02]  /*00a0*/  IMAD.WIDE R8, R5, 0x4, R8 ;  /* 0x0000000405087825 */ /* 0x008fe400078e0208 */
[----:B------:R-:W0:Y:S03]  /*00b0*/  LDC.64 R4, c[0x0][0x390] ;  /* 0x0000e400ff047b82 */ /* 0x000e260000000a00 */
[----:B------:R-:W3:Y:S04]  /*00c0*/  LDG.E R11, desc[UR4][R8.64] ;  /* 0x00000004080b7981 */ /* 0x000ee8000c1e1900 */
[----:B------:R-:W-:Y:S01]  /*00d0*/  STG.E desc[UR4][R8.64], RZ ;  /* 0x000000ff08007986 */ /* 0x000fe2000c101904 */
[----:B0-----:R-:W-:Y:S01]  /*00e0*/  DADD R4, -R4, 1 ;  /* 0x3ff0000004047429 */ /* 0x001fe20000000100 */
[----:B--2---:R-:W0:Y:S07]  /*00f0*/  F2F.F64.F32 R6, R6 ;  /* 0x0000000600067310 */ /* 0x004e2e0000201800 */
[----:B0-----:R-:W-:-:S10]  /*0100*/  DMUL R4, R4, R6 ;  /* 0x0000000604047228 */ /* 0x001fd40000000000 */
[----:B------:R-:W3:Y:S02]  /*0110*/  F2F.F32.F64 R4, R4 ;  /* 0x0000000400047310 */ /* 0x000ee40000301000 */
[----:B---3--:R-:W-:-:S05]  /*0120*/  FADD R11, R4, R11 ;  /* 0x0000000b040b7221 */ /* 0x008fca0000000000 */
[----:B------:R-:W-:Y:S01]  /*0130*/  STG.E desc[UR4][R2.64], R11 ;  /* 0x0000000b02007986 */ /* 0x000fe2000c101904 */
[----:B------:R-:W-:Y:S05]  /*0140*/  EXIT ;  /* 0x000000000000794d */ /* 0x000fea0003800000 */
.L_x_10:
        /* <DEDUP_REMOVED lines=11> */
.L_x_69:


//--------------------- .text._Z13constructPathPfS_S_S_P17curandStateXORWOWiffiS_Pi --------------------------
	.section	.text._Z13constructPathPfS_S_S_P17curandStateXORWOWiffiS_Pi,"ax",@progbits
	.align	128
        .global         _Z13constructPathPfS_S_S_P17curandStateXORWOWiffiS_Pi
        .type           _Z13constructPathPfS_S_S_P17curandStateXORWOWiffiS_Pi,@function
        .size           _Z13constructPathPfS_S_S_P17curandStateXORWOWiffiS_Pi,(.L_x_64 - _Z13constructPathPfS_S_S_P17curandStateXORWOWiffiS_Pi)
        .other          _Z13constructPathPfS_S_S_P17curandStateXORWOWiffiS_Pi,@"STO_CUDA_ENTRY STV_DEFAULT"
_Z13constructPathPfS_S_S_P17curandStateXORWOWiffiS_Pi:
.text._Z13constructPathPfS_S_S_P17curandStateXORWOWiffiS_Pi:
[----:B------:R-:W-:Y:S01]  /*0000*/  LDC R1, c[0x0][0x37c] ;  /* 0x0000df00ff017b82 */ /* 0x000fe20000000800 */
[----:B------:R-:W0:Y:S01]  /*0010*/  S2R R6, SR_TID.X ;  /* 0x0000000000067919 */ /* 0x000e220000002100 */
[----:B------:R-:W1:Y:S02]  /*0020*/  LDCU UR4, c[0x0][0x3a8] ;  /* 0x00007500ff0477ac */ /* 0x000e640008000800 */
[----:B-1----:R-:W-:-:S05]  /*0030*/  IMAD.U32 R3, RZ, RZ, UR4 ;  /* 0x00000004ff037e24 */ /* 0x002fca000f8e00ff */
[----:B0-----:R-:W-:-:S13]  /*0040*/  ISETP.GE.AND P0, PT, R6, R3, PT ;  /* 0x000000030600720c */ /* 0x001fda0003f06270 */
[----:B------:R-:W-:Y:S05]  /*0050*/  @P0 EXIT ;  /* 0x000000000000094d */ /* 0x000fea0003800000 */
[----:B------:R-:W0:Y:S01]  /*0060*/  S2UR UR6, SR_CgaCtaId ;  /* 0x00000000000679c3 */ /* 0x000e220000008800 */
[----:B------:R-:W-:Y:S01]  /*0070*/  UMOV UR5, 0x400 ;  /* 0x0000040000057882 */ /* 0x000fe20000000000 */
[----:B------:R-:W1:Y:S01]  /*0080*/  S2R R2, SR_CTAID.X ;  /* 0x0000000000027919 */ /* 0x000e620000002500 */
[----:B------:R-:W-:Y:S01]  /*0090*/  UIADD3 UR4, UPT, UPT, UR5, 0x810, URZ ;  /* 0x0000081005047890 */ /* 0x000fe2000fffe0ff */
[----:B------:R-:W-:Y:S01]  /*00a0*/  IMAD.MOV.U32 R0, RZ, RZ, 0x1 ;  /* 0x00000001ff007424 */ /* 0x000fe200078e00ff */
[----:B------:R-:W-:Y:S01]  /*00b0*/  ISETP.NE.AND P0, PT, R6, RZ, PT ;  /* 0x000000ff0600720c */ /* 0x000fe20003f05270 */
[----:B------:R-:W2:Y:S01]  /*00c0*/  LDCU.64 UR8, c[0x0][0x358] ;  /* 0x00006b00ff0877ac */ /* 0x000ea20008000a00 */
[----:B------:R-:W-:Y:S01]  /*00d0*/  BSSY.RECONVERGENT B0, `(.L_x_11) ;  /* 0x0000030000007945 */ /* 0x000fe20003800200 */
[----:B------:R-:W1:Y:S01]  /*00e0*/  LDC.64 R4, c[0x0][0x3a0] ;  /* 0x0000e800ff047b82 */ /* 0x000e620000000a00 */
[----:B0-----:R-:W-:-:S09]  /*00f0*/  ULEA UR4, UR6, UR4, 0x18 ;  /* 0x0000000406047291 */ /* 0x001fd2000f8ec0ff */
[----:B------:R0:W-:Y:S01]  /*0100*/  STS.U8 [R6+UR4], R0 ;  /* 0x0000000006007988 */ /* 0x0001e20008000004 */
[----:B-1----:R-:W-:Y:S01]  /*0110*/  IMAD.WIDE.U32 R4, R2, 0x30, R4 ;  /* 0x0000003002047825 */ /* 0x002fe200078e0004 */
[----:B0-2---:R-:W-:Y:S06]  /*0120*/  @P0 BRA `(.L_x_12) ;  /* 0x0000000000a80947 */ /* 0x005fec0003800000 */
[----:B------:R-:W2:Y:S04]  /*0130*/  LDG.E.64 R14, desc[UR8][R4.64] ;  /* 0x00000008040e7981 */ /* 0x000ea8000c1e1b00 */
[----:B------:R-:W3:Y:S04]  /*0140*/  LDG.E.64 R10, desc[UR8][R4.64+0x10] ;  /* 0x00001008040a7981 */ /* 0x000ee8000c1e1b00 */
[----:B------:R-:W4:Y:S01]  /*0150*/  LDG.E.64 R8, desc[UR8][R4.64+0x8] ;  /* 0x0000080804087981 */ /* 0x000f22000c1e1b00 */
[----:B------:R-:W0:Y:S01]  /*0160*/  I2F.U32.RP R16, R3 ;  /* 0x0000000300107306 */ /* 0x000e220000209000 */
[----:B------:R-:W-:Y:S01]  /*0170*/  ISETP.NE.U32.AND P1, PT, R3, RZ, PT ;  /* 0x000000ff0300720c */ /* 0x000fe20003f25070 */
[----:B------:R-:W-:-:S09]  /*0180*/  ULEA UR7, UR6, UR5, 0x18 ;  /* 0x0000000506077291 */ /* 0x000fd2000f8ec0ff */
[----:B------:R-:W-:Y:S01]  /*0190*/  STS [UR7+0x408], RZ ;  /* 0x000408ffff007988 */ /* 0x000fe20008000807 */
[----:B0-----:R-:W0:Y:S02]  /*01a0*/  MUFU.RCP R16, R16 ;  /* 0x0000001000107308 */ /* 0x001e240000001000 */
[----:B0-----:R-:W-:-:S06]  /*01b0*/  IADD3 R13, PT, PT, R16, 0xffffffe, RZ ;  /* 0x0ffffffe100d7810 */ /* 0x001fcc0007ffe0ff */
[----:B------:R-:W0:Y:S02]  /*01c0*/  F2I.FTZ.U32.TRUNC.NTZ R13, R13 ;  /* 0x0000000d000d7305 */ /* 0x000e24000021f000 */
[----:B0-----:R-:W-:Y:S01]  /*01d0*/  IMAD.MOV R18, RZ, RZ, -R13 ;  /* 0x000000ffff127224 */ /* 0x001fe200078e0a0d */
[----:B--2---:R-:W-:Y:S01]  /*01e0*/  SHF.R.U32.HI R0, RZ, 0x2, R15 ;  /* 0x00000002ff007819 */ /* 0x004fe2000001160f */
[----:B------:R-:W-:-:S03]  /*01f0*/  VIADD R14, R14, 0x587c5 ;  /* 0x000587c50e0e7836 */ /* 0x000fc60000000000 */
[----:B------:R-:W-:Y:S01]  /*0200*/  LOP3.LUT R0, R0, R15, RZ, 0x3c, !PT ;  /* 0x0000000f00007212 */ /* 0x000fe200078e3cff */
[----:B---3--:R-:W-:Y:S02]  /*0210*/  IMAD.SHL.U32 R7, R11, 0x10, RZ ;  /* 0x000000100b077824 */ /* 0x008fe400078e00ff */
[----:B------:R-:W-:Y:S01]  /*0220*/  IMAD.MOV.U32 R16, RZ, RZ, R11 ;  /* 0x000000ffff107224 */ /* 0x000fe200078e000b */
[----:B------:R-:W-:Y:S01]  /*0230*/  SHF.L.U32 R12, R0, 0x1, RZ ;  /* 0x00000001000c7819 */ /* 0x000fe200000006ff */
[----:B----4-:R-:W-:-:S03]  /*0240*/  IMAD.MOV.U32 R15, RZ, RZ, R8 ;  /* 0x000000ffff0f7224 */ /* 0x010fc600078e0008 */
[----:B------:R-:W-:Y:S01]  /*0250*/  LOP3.LUT R12, R0, R12, R7, 0x96, !PT ;  /* 0x0000000c000c7212 */ /* 0x000fe200078e9607 */
[----:B------:R-:W-:Y:S01]  /*0260*/  IMAD R7, R18, R3, RZ ;  /* 0x0000000312077224 */ /* 0x000fe200078e02ff */
[----:B------:R0:W-:Y:S02]  /*0270*/  STG.E.64 desc[UR8][R4.64], R14 ;  /* 0x0000000e04007986 */ /* 0x0001e4000c101b08 */
[----:B------:R-:W-:Y:S01]  /*0280*/  LOP3.LUT R17, R12, R11, RZ, 0x3c, !PT ;  /* 0x0000000b0c117212 */ /* 0x000fe200078e3cff */
[----:B------:R-:W-:Y:S01]  /*0290*/  IMAD.MOV.U32 R12, RZ, RZ, RZ ;  /* 0x000000ffff0c7224 */ /* 0x000fe200078e00ff */
[----:B------:R-:W-:Y:S01]  /*02a0*/  MOV R11, R10 ;  /* 0x0000000a000b7202 */ /* 0x000fe20000000f00 */
[----:B------:R-:W-:Y:S01]  /*02b0*/  IMAD.MOV.U32 R10, RZ, RZ, R9 ;  /* 0x000000ffff0a7224 */ /* 0x000fe200078e0009 */
[----:B------:R-:W-:Y:S01]  /*02c0*/  IADD3 R0, PT, PT, R17, R14, RZ ;  /* 0x0000000e11007210 */ /* 0x000fe20007ffe0ff */
[----:B------:R-:W-:Y:S01]  /*02d0*/  IMAD.HI.U32 R13, R13, R7, R12 ;  /* 0x000000070d0d7227 */ /* 0x000fe200078e000c */
[----:B------:R0:W-:Y:S04]  /*02e0*/  STG.E.64 desc[UR8][R4.64+0x10], R16 ;  /* 0x0000101004007986 */ /* 0x0001e8000c101b08 */
[----:B------:R0:W-:Y:S01]  /*02f0*/  STG.E.64 desc[UR8][R4.64+0x8], R10 ;  /* 0x0000080a04007986 */ /* 0x0001e2000c101b08 */
[----:B------:R-:W-:-:S04]  /*0300*/  IMAD.HI.U32 R13, R13, R0, RZ ;  /* 0x000000000d0d7227 */ /* 0x000fc800078e00ff */
[----:B------:R-:W-:-:S04]  /*0310*/  IMAD.MOV R13, RZ, RZ, -R13 ;  /* 0x000000ffff0d7224 */ /* 0x000fc800078e0a0d */
[----:B------:R-:W-:-:S05]  /*0320*/  IMAD R12, R3, R13, R0 ;  /* 0x0000000d030c7224 */ /* 0x000fca00078e0200 */
[----:B------:R-:W-:-:S13]  /*0330*/  ISETP.GE.U32.AND P0, PT, R12, R3, PT ;  /* 0x000000030c00720c */ /* 0x000fda0003f06070 */
[----:B------:R-:W-:-:S05]  /*0340*/  @P0 IMAD.IADD R12, R12, 0x1, -R3 ;  /* 0x000000010c0c0824 */ /* 0x000fca00078e0a03 */
[----:B------:R-:W-:-:S13]  /*0350*/  ISETP.GE.U32.AND P0, PT, R12, R3, PT ;  /* 0x000000030c00720c */ /* 0x000fda0003f06070 */
[-C--:B------:R-:W-:Y:S02]  /*0360*/  @P0 IADD3 R12, PT, PT, R12, -R3.reuse, RZ ;  /* 0x800000030c0c0210 */ /* 0x080fe40007ffe0ff */
[----:B------:R-:W-:-:S05]  /*0370*/  @!P1 LOP3.LUT R12, RZ, R3, RZ, 0x33, !PT ;  /* 0x00000003ff0c9212 */ /* 0x000fca00078e33ff */
[----:B------:R-:W-:Y:S01]  /*0380*/  IMAD.MOV.U32 R13, RZ, RZ, R12 ;  /* 0x000000ffff0d7224 */ /* 0x000fe200078e000c */
[----:B------:R0:W-:Y:S04]  /*0390*/  STS [UR7], R12 ;  /* 0x0000000cff007988 */ /* 0x0001e80008000807 */
[----:B------:R0:W-:Y:S04]  /*03a0*/  STS.64 [UR7+0x400], R12 ;  /* 0x0004000cff007988 */ /* 0x0001e80008000a07 */
[----:B------:R0:W-:Y:S04]  /*03b0*/  STS.U8 [R12+UR4], RZ ;  /* 0x000000ff0c007988 */ /* 0x0001e80008000004 */
[----:B------:R-:W-:Y:S01]  /*03c0*/  STS [UR7+0x80c], RZ ;  /* 0x00080cffff007988 */ /* 0x000fe20008000807 */
.L_x_12:
[----:B------:R-:W-:Y:S05]  /*03d0*/  BSYNC.RECONVERGENT B0 ;  /* 0x0000000000007941 */ /* 0x000fea0003800200 */
.L_x_11:
[----:B------:R-:W-:Y:S01]  /*03e0*/  BAR.SYNC.DEFER_BLOCKING 0x0 ;  /* 0x0000000000007b1d */ /* 0x000fe20000010000 */
[----:B------:R-:W-:-:S13]  /*03f0*/  ISETP.GE.U32.AND P0, PT, R3, 0x2, PT ;  /* 0x000000020300780c */ /* 0x000fda0003f06070 */
[----:B------:R-:W-:Y:S05]  /*0400*/  @!P0 BRA `(.L_x_13) ;  /* 0x0000001000c48947 */ /* 0x000fea0003800000 */
[----:B0-----:R-:W0:Y:S01]  /*0410*/  LDC R12, c[0x0][0x3ac] ;  /* 0x0000eb00ff0c7b82 */ /* 0x001e220000000800 */
[----:B------:R-:W-:-:S07]  /*0420*/  UMOV UR7, 0x1 ;  /* 0x0000000100077882 */ /* 0x000fce0000000000 */
[----:B------:R-:W1:Y:S01]  /*0430*/  LDC R11, c[0x0][0x3b0] ;  /* 0x0000ec00ff0b7b82 */ /* 0x000e620000000800 */
[----:B0-----:R-:W-:Y:S01]  /*0440*/  FMUL R0, R12, 0.5 ;  /* 0x3f0000000c007820 */ /* 0x001fe20000400000 */
[----:B------:R-:W-:Y:S01]  /*0450*/  FRND.FLOOR R7, R12 ;  /* 0x0000000c00077307 */ /* 0x000fe20000205000 */
[----:B-1----:R-:W-:-:S07]  /*0460*/  FMUL R3, R11, 0.5 ;  /* 0x3f0000000b037820 */ /* 0x002fce0000400000 */
[----:B------:R-:W0:Y:S08]  /*0470*/  FRND.TRUNC R0, R0 ;  /* 0x0000000000007307 */ /* 0x000e30000020d000 */
[----:B------:R-:W1:Y:S01]  /*0480*/  FRND.TRUNC R3, R3 ;  /* 0x0000000300037307 */ /* 0x000e62000020d000 */
[----:B0-----:R-:W-:-:S07]  /*0490*/  FADD R9, R0, R0 ;  /* 0x0000000000097221 */ /* 0x001fce0000000000 */
[----:B------:R0:W2:Y:S01]  /*04a0*/  FRND.FLOOR R8, R11 ;  /* 0x0000000b00087307 */ /* 0x0000a20000205000 */
[----:B------:R-:W-:Y:S01]  /*04b0*/  FADD R9, -R9, R12 ;  /* 0x0000000c09097221 */ /* 0x000fe20000000100 */
[----:B-1----:R-:W-:-:S04]  /*04c0*/  FADD R10, R3, R3 ;  /* 0x00000003030a7221 */ /* 0x002fc80000000000 */
[----:B------:R-:W-:-:S07]  /*04d0*/  FADD R10, -R10, R11 ;  /* 0x0000000b0a0a7221 */ /* 0x000fce0000000100 */
.L_x_30:
[----:B---3--:R-:W1:Y:S01]  /*04e0*/  LDS.U8 R0, [R6+UR4] ;  /* 0x0000000406007984 */ /* 0x008e620008000000 */
[----:B------:R-:W-:Y:S01]  /*04f0*/  BSSY.RECONVERGENT B0, `(.L_x_14) ;  /* 0x00000c5000007945 */ /* 0x000fe20003800200 */
[----:B-1----:R-:W-:-:S13]  /*0500*/  ISETP.NE.AND P0, PT, R0, 0x1, PT ;  /* 0x000000010000780c */ /* 0x002fda0003f05270 */
[----:B0-----:R-:W-:Y:S05]  /*0510*/  @P0 BRA `(.L_x_15) ;  /* 0x0000000c00080947 */ /* 0x001fea0003800000 */
[----:B------:R-:W1:Y:S01]  /*0520*/  S2R R0, SR_CgaCtaId ;  /* 0x0000000000007919 */ /* 0x000e620000008800 */
[----:B------:R-:W-:Y:S01]  /*0530*/  MOV R3, 0x400 ;  /* 0x0000040000037802 */ /* 0x000fe20000000f00 */
[----:B------:R-:W3:Y:S03]  /*0540*/  LDC.64 R14, c[0x0][0x380] ;  /* 0x0000e000ff0e7b82 */ /* 0x000ee60000000a00 */
[----:B-1----:R-:W-:-:S05]  /*0550*/  LEA R18, R0, R3, 0x18 ;  /* 0x0000000300127211 */ /* 0x002fca00078ec0ff */
[----:B0-----:R-:W0:Y:S02]  /*0560*/  LDS R11, [R18+0x400] ;  /* 0x00040000120b7984 */ /* 0x001e240000000800 */
[----:B0-----:R-:W-:-:S05]  /*0570*/  LEA R12, R11, R6, 0x8 ;  /* 0x000000060b0c7211 */ /* 0x001fca00078e40ff */
[----:B---3--:R-:W-:-:S05]  /*0580*/  IMAD.WIDE R14, R12, 0x4, R14 ;  /* 0x000000040c0e7825 */ /* 0x008fca00078e020e */
[----:B------:R-:W3:Y:S01]  /*0590*/  LDG.E R13, desc[UR8][R14.64] ;  /* 0x000000080e0d7981 */ /* 0x000ee2000c1e1900 */
[----:B------:R-:W-:Y:S01]  /*05a0*/  BSSY.RECONVERGENT B1, `(.L_x_16) ;  /* 0x0000056000017945 */ /* 0x000fe20003800200 */
[C---:B---3--:R-:W-:Y:S01]  /*05b0*/  FMUL R16, |R13|.reuse, 16777216 ;  /* 0x4b8000000d107820 */ /* 0x048fe20000400200 */
[----:B------:R-:W-:-:S04]  /*05c0*/  FSETP.GEU.AND P0, PT, |R13|, 1.175494350822287508e-38, PT ;  /* 0x008000000d00780b */ /* 0x000fc80003f0e200 */
[----:B------:R-:W-:Y:S02]  /*05d0*/  FSEL R16, R16, |R13|, !P0 ;  /* 0x4000000d10107208 */ /* 0x000fe40004000000 */
[----:B------:R-:W-:-:S03]  /*05e0*/  FSEL R15, RZ, -24, P0 ;  /* 0xc1c00000ff0f7808 */ /* 0x000fc60000000000 */
[----:B------:R-:W-:-:S05]  /*05f0*/  VIADD R11, R16, 0xc0cafb0d ;  /* 0xc0cafb0d100b7836 */ /* 0x000fca0000000000 */
[----:B------:R-:W-:-:S04]  /*0600*/  LOP3.LUT R11, R11, 0xff800000, RZ, 0xc0, !PT ;  /* 0xff8000000b0b7812 */ /* 0x000fc800078ec0ff */
[----:B------:R-:W-:Y:S01]  /*0610*/  I2FP.F32.S32 R18, R11 ;  /* 0x0000000b00127245 */ /* 0x000fe20000201400 */
[----:B------:R-:W-:Y:S02]  /*0620*/  IMAD.IADD R17, R16, 0x1, -R11 ;  /* 0x0000000110117824 */ /* 0x000fe400078e0a0b */
[----:B------:R-:W-:Y:S02]  /*0630*/  HFMA2 R11, -RZ, RZ, 0.771484375, 0.21533203125 ;  /* 0x3a2c32e4ff0b7431 */ /* 0x000fe400000001ff */
[C---:B------:R-:W-:Y:S01]  /*0640*/  FADD R16, R17.reuse, 1 ;  /* 0x3f80000011107421 */ /* 0x040fe20000000000 */
[----:B------:R-:W-:-:S04]  /*0650*/  FADD R19, R17, -1 ;  /* 0xbf80000011137421 */ /* 0x000fc80000000000 */
[----:B------:R-:W-:Y:S01]  /*0660*/  FADD R17, R19, R19 ;  /* 0x0000001313117221 */ /* 0x000fe20000000000 */
[----:B------:R-:W0:Y:S03]  /*0670*/  MUFU.RCP R16, R16 ;  /* 0x0000001000107308 */ /* 0x000e260000001000 */
[----:B0-----:R-:W-:Y:S01]  /*0680*/  FMUL R14, R16, R17 ;  /* 0x00000011100e7220 */ /* 0x001fe20000400000 */
[----:B------:R-:W-:-:S03]  /*0690*/  FFMA R17, R18, 1.1920928955078125e-07, R15 ;  /* 0x3400000012117823 */ /* 0x000fc6000000000f */
[----:B------:R-:W-:Y:S01]  /*06a0*/  FADD R20, R19, -R14 ;  /* 0x8000000e13147221 */ /* 0x000fe20000000000 */
[CC--:B------:R-:W-:Y:S01]  /*06b0*/  FMUL R18, R14.reuse, R14.reuse ;  /* 0x0000000e0e127220 */ /* 0x0c0fe20000400000 */
[----:B------:R-:W-:Y:S02]  /*06c0*/  FFMA R15, R14, 1.4426950216293334961, R17 ;  /* 0x3fb8aa3b0e0f7823 */ /* 0x000fe40000000011 */
[----:B------:R-:W-:Y:S01]  /*06d0*/  FADD R20, R20, R20 ;  /* 0x0000001414147221 */ /* 0x000fe20000000000 */
[C---:B------:R-:W-:Y:S01]  /*06e0*/  FFMA R21, R18.reuse, R11, 0.0032181653659790754318 ;  /* 0x3b52e7db12157423 */ /* 0x040fe2000000000b */
[----:B------:R-:W-:Y:S02]  /*06f0*/  FADD R17, R17, -R15 ;  /* 0x8000000f11117221 */ /* 0x000fe40000000000 */
[----:B------:R-:W-:Y:S01]  /*0700*/  FFMA R19, R19, -R14, R20 ;  /* 0x8000000e13137223 */ /* 0x000fe20000000014 */
[----:B------:R-:W-:Y:S01]  /*0710*/  FFMA R21, R18, R21, 0.018033718690276145935 ;  /* 0x3c93bb7312157423 */ /* 0x000fe20000000015 */
[----:B------:R-:W-:-:S02]  /*0720*/  FFMA R20, R14, 1.4426950216293334961, R17 ;  /* 0x3fb8aa3b0e147823 */ /* 0x000fc40000000011 */
[----:B------:R-:W-:Y:S01]  /*0730*/  FMUL R19, R16, R19 ;  /* 0x0000001310137220 */ /* 0x000fe20000400000 */
[C---:B------:R-:W-:Y:S01]  /*0740*/  FFMA R21, R18.reuse, R21, 0.12022458761930465698 ;  /* 0x3df6384f12157423 */ /* 0x040fe20000000015 */
[----:B------:R-:W0:Y:S02]  /*0750*/  LDC R16, c[0x0][0x3ac] ;  /* 0x0000eb00ff107b82 */ /* 0x000e240000000800 */
[----:B------:R-:W-:Y:S01]  /*0760*/  FFMA R17, R19, 1.4426950216293334961, R20 ;  /* 0x3fb8aa3b13117823 */ /* 0x000fe20000000014 */
[----:B------:R-:W-:-:S03]  /*0770*/  FMUL R21, R18, R21 ;  /* 0x0000001512157220 */ /* 0x000fc60000400000 */
[----:B------:R-:W-:Y:S01]  /*0780*/  FFMA R18, R14, 1.9251366722983220825e-08, R17 ;  /* 0x32a55e340e127823 */ /* 0x000fe20000000011 */
[----:B------:R-:W-:-:S04]  /*0790*/  FMUL R17, R21, 3 ;  /* 0x4040000015117820 */ /* 0x000fc80000400000 */
[----:B------:R-:W-:-:S04]  /*07a0*/  FFMA R18, R19, R17, R18 ;  /* 0x0000001113127223 */ /* 0x000fc80000000012 */
[----:B------:R-:W-:-:S04]  /*07b0*/  FFMA R14, R14, R21, R18 ;  /* 0x000000150e0e7223 */ /* 0x000fc80000000012 */
[----:B------:R-:W-:-:S04]  /*07c0*/  FADD R20, R15, R14 ;  /* 0x0000000e0f147221 */ /* 0x000fc80000000000 */
[----:B------:R-:W-:Y:S01]  /*07d0*/  FADD R15, -R15, R20 ;  /* 0x000000140f0f7221 */ /* 0x000fe20000000100 */
[----:B0-----:R-:W-:-:S03]  /*07e0*/  FMUL R17, R20, R16 ;  /* 0x0000001014117220 */ /* 0x001fc60000400000 */
[----:B------:R-:W-:Y:S01]  /*07f0*/  FADD R15, R14, -R15 ;  /* 0x8000000f0e0f7221 */ /* 0x000fe20000000000 */
[----:B------:R-:W0:Y:S01]  /*0800*/  FRND R18, R17 ;  /* 0x0000001100127307 */ /* 0x000e220000201000 */
[-C--:B------:R-:W-:Y:S01]  /*0810*/  FFMA R20, R20, R16.reuse, -R17 ;  /* 0x0000001014147223 */ /* 0x080fe20000000811 */
[----:B------:R-:W-:Y:S01]  /*0820*/  IMAD.MOV.U32 R14, RZ, RZ, 0x391fcb8e ;  /* 0x391fcb8eff0e7424 */ /* 0x000fe200078e00ff */
[----:B------:R-:W-:Y:S02]  /*0830*/  FSETP.GT.AND P1, PT, |R17|, 152, PT ;  /* 0x431800001100780b */ /* 0x000fe40003f24200 */
[----:B------:R-:W-:Y:S01]  /*0840*/  FFMA R15, R15, R16, R20 ;  /* 0x000000100f0f7223 */ /* 0x000fe20000000014 */
[C---:B------:R-:W-:Y:S02]  /*0850*/  FSETP.GEU.AND P2, PT, R17.reuse, RZ, PT ;  /* 0x000000ff1100720b */ /* 0x040fe40003f4e000 */
[----:B------:R-:W1:Y:S01]  /*0860*/  F2I.NTZ R19, R17 ;  /* 0x0000001100137305 */ /* 0x000e620000203100 */
[----:B0-----:R-:W-:Y:S01]  /*0870*/  FADD R20, R17, -R18 ;  /* 0x8000001211147221 */ /* 0x001fe20000000000 */
[----:B------:R-:W-:-:S03]  /*0880*/  FSETP.GT.AND P0, PT, R18, RZ, PT ;  /* 0x000000ff1200720b */ /* 0x000fc60003f04000 */
[----:B------:R-:W-:Y:S01]  /*0890*/  FADD R15, R15, R20 ;  /* 0x000000140f0f7221 */ /* 0x000fe20000000000 */
[----:B------:R-:W-:Y:S02]  /*08a0*/  SEL R18, RZ, 0x83000000, P0 ;  /* 0x83000000ff127807 */ /* 0x000fe40000000000 */
[----:B------:R-:W-:Y:S01]  /*08b0*/  FSETP.NEU.AND P0, PT, R13, 1, PT ;  /* 0x3f8000000d00780b */ /* 0x000fe20003f0d000 */
[----:B------:R-:W-:Y:S01]  /*08c0*/  FFMA R20, R15, R14, 0.0013391353422775864601 ;  /* 0x3aaf85ed0f147423 */ /* 0x000fe2000000000e */
[----:B-1----:R-:W-:Y:S01]  /*08d0*/  LEA R19, R19, -R18, 0x17 ;  /* 0x8000001213137211 */ /* 0x002fe200078eb8ff */
[----:B------:R-:W-:Y:S01]  /*08e0*/  VIADD R21, R18, 0x7f000000 ;  /* 0x7f00000012157836 */ /* 0x000fe20000000000 */
[----:B------:R-:W-:Y:S01]  /*08f0*/  FSETP.EQ.OR P0, PT, R16, RZ, !P0 ;  /* 0x000000ff1000720b */ /* 0x000fe20004702400 */
[----:B------:R-:W-:-:S04]  /*0900*/  FFMA R20, R15, R20, 0.0096188392490148544312 ;  /* 0x3c1d98560f147423 */ /* 0x000fc80000000014 */
[----:B------:R-:W-:-:S04]  /*0910*/  FFMA R20, R15, R20, 0.055503588169813156128 ;  /* 0x3d6357bb0f147423 */ /* 0x000fc80000000014 */
[----:B------:R-:W-:-:S04]  /*0920*/  FFMA R20, R15, R20, 0.24022644758224487305 ;  /* 0x3e75fdec0f147423 */ /* 0x000fc80000000014 */
[----:B------:R-:W-:-:S04]  /*0930*/  FFMA R20, R15, R20, 0.69314718246459960938 ;  /* 0x3f3172180f147423 */ /* 0x000fc80000000014 */
[----:B------:R-:W-:Y:S01]  /*0940*/  FFMA R20, R15, R20, 1 ;  /* 0x3f8000000f147423 */ /* 0x000fe20000000014 */
[----:B------:R-:W-:-:S03]  /*0950*/  IMAD.MOV.U32 R15, RZ, RZ, 0x3f800000 ;  /* 0x3f800000ff0f7424 */ /* 0x000fc600078e00ff */
[----:B------:R-:W-:-:S04]  /*0960*/  FMUL R20, R20, R21 ;  /* 0x0000001514147220 */ /* 0x000fc80000400000 */
[----:B------:R-:W-:Y:S01]  /*0970*/  FMUL R19, R20, R19 ;  /* 0x0000001314137220 */ /* 0x000fe20000400000 */
[----:B------:R-:W-:Y:S01]  /*0980*/  @P1 FSEL R19, RZ, +INF , !P2 ;  /* 0x7f800000ff131808 */ /* 0x000fe20005000000 */
[----:B------:R-:W-:Y:S06]  /*0990*/  @P0 BRA `(.L_x_17) ;  /* 0x0000000000580947 */ /* 0x000fec0003800000 */
[----:B------:R-:W-:-:S04]  /*09a0*/  FSETP.NAN.AND P0, PT, |R16|, |R16|, PT ;  /* 0x400000101000720b */ /* 0x000fc80003f08200 */
[----:B------:R-:W-:-:S13]  /*09b0*/  FSETP.NUM.AND P0, PT, |R13|, |R13|, !P0 ;  /* 0x4000000d0d00720b */ /* 0x000fda0004707200 */
[----:B------:R-:W-:Y:S01]  /*09c0*/  @!P0 FADD R15, R13, R16 ;  /* 0x000000100d0f8221 */ /* 0x000fe20000000000 */
[----:B------:R-:W-:Y:S06]  /*09d0*/  @!P0 BRA `(.L_x_17) ;  /* 0x0000000000488947 */ /* 0x000fec0003800000 */
[----:B------:R-:W-:-:S04]  /*09e0*/  FSETP.NEU.AND P0, PT, |R13|, +INF , PT ;  /* 0x7f8000000d00780b */ /* 0x000fc80003f0d200 */
[----:B------:R-:W-:-:S04]  /*09f0*/  FSETP.NEU.AND P0, PT, R13, RZ, P0 ;  /* 0x000000ff0d00720b */ /* 0x000fc8000070d000 */
[----:B------:R-:W-:Y:S02]  /*0a00*/  FSETP.GEU.OR P1, PT, R16, RZ, P0 ;  /* 0x000000ff1000720b */ /* 0x000fe4000072e400 */
[----:B------:R-:W-:-:S07]  /*0a10*/  FSETP.NEU.AND P2, PT, |R9|, 1, !P0 ;  /* 0x3f8000000900780b */ /* 0x000fce000474d200 */
[----:B------:R-:W-:-:S05]  /*0a20*/  @!P0 FADD R17, R13, R13 ;  /* 0x0000000d0d118221 */ /* 0x000fca0000000000 */
[----:B------:R-:W-:-:S04]  /*0a30*/  @!P1 LOP3.LUT R17, R17, 0x7f800000, RZ, 0x3c, !PT ;  /* 0x7f80000011119812 */ /* 0x000fc800078e3cff */
[----:B------:R-:W-:-:S05]  /*0a40*/  @P2 LOP3.LUT R17, R17, 0x7fffffff, RZ, 0xc0, !PT ;  /* 0x7fffffff11112812 */ /* 0x000fca00078ec0ff */
[----:B------:R-:W-:Y:S01]  /*0a50*/  @!P0 IMAD.MOV.U32 R15, RZ, RZ, R17 ;  /* 0x000000ffff0f8224 */ /* 0x000fe200078e0011 */
[----:B------:R-:W-:Y:S06]  /*0a60*/  @!P0 BRA `(.L_x_17) ;  /* 0x0000000000248947 */ /* 0x000fec0003800000 */
[----:B------:R-:W-:Y:S02]  /*0a70*/  FSETP.NEU.AND P0, PT, |R16|, +INF , PT ;  /* 0x7f8000001000780b */ /* 0x000fe40003f0d200 */
[----:B------:R-:W-:-:S13]  /*0a80*/  FSETP.EQ.AND P1, PT, R13, -1, PT ;  /* 0xbf8000000d00780b */ /* 0x000fda0003f22000 */
[----:B------:R-:W-:Y:S05]  /*0a90*/  @!P0 BRA P1, `(.L_x_17) ;  /* 0x0000000000188947 */ /* 0x000fea0000800000 */
[----:B------:R-:W-:Y:S02]  /*0aa0*/  FSETP.GEU.AND P1, PT, R13, RZ, PT ;  /* 0x000000ff0d00720b */ /* 0x000fe40003f2e000 */
[----:B------:R-:W-:-:S11]  /*0ab0*/  MOV R15, R19 ;  /* 0x00000013000f7202 */ /* 0x000fd60000000f00 */
[----:B------:R-:W-:Y:S02]  /*0ac0*/  @!P1 FSETP.NEU.AND P2, PT, |R9|, 1, PT ;  /* 0x3f8000000900980b */ /* 0x000fe40003f4d200 */
[----:B------:R-:W-:Y:S02]  /*0ad0*/  @!P1 FSETP.NEU.AND P0, PT, R7, R16, PT ;  /* 0x000000100700920b */ /* 0x000fe40003f0d000 */
[----:B------:R-:W-:-:S04]  /*0ae0*/  @!P1 FSEL R13, R19, -R19, P2 ;  /* 0x80000013130d9208 */ /* 0x000fc80001000000 */
[----:B------:R-:W-:-:S07]  /*0af0*/  @!P1 FSEL R15, R13, +QNAN , !P0 ;  /* 0x7fffffff0d0f9808 */ /* 0x000fce0004000000 */
.L_x_17:
[----:B------:R-:W-:Y:S05]  /*0b00*/  BSYNC.RECONVERGENT B1 ;  /* 0x0000000000017941 */ /* 0x000fea0003800200 */
.L_x_16:
[----:B------:R-:W0:Y:S02]  /*0b10*/  LDC.64 R16, c[0x0][0x398] ;  /* 0x0000e600ff107b82 */ /* 0x000e240000000a00 */
[----:B0-----:R-:W-:-:S06]  /*0b20*/  IMAD.WIDE R12, R12, 0x4, R16 ;  /* 0x000000040c0c7825 */ /* 0x001fcc00078e0210 */
[----:B------:R-:W3:Y:S01]  /*0b30*/  LDG.E R12, desc[UR8][R12.64] ;  /* 0x000000080c0c7981 */ /* 0x000ee2000c1e1900 */
[----:B------:R-:W-:Y:S01]  /*0b40*/  BSSY.RECONVERGENT B1, `(.L_x_18) ;  /* 0x0000054000017945 */ /* 0x000fe20003800200 */
[C---:B---3--:R-:W-:Y:S01]  /*0b50*/  FMUL R17, |R12|.reuse, 16777216 ;  /* 0x4b8000000c117820 */ /* 0x048fe20000400200 */
[----:B------:R-:W-:-:S04]  /*0b60*/  FSETP.GEU.AND P0, PT, |R12|, 1.175494350822287508e-38, PT ;  /* 0x008000000c00780b */ /* 0x000fc80003f0e200 */
[----:B------:R-:W-:-:S05]  /*0b70*/  FSEL R17, R17, |R12|, !P0 ;  /* 0x4000000c11117208 */ /* 0x000fca0004000000 */
[----:B------:R-:W-:-:S05]  /*0b80*/  VIADD R16, R17, 0xc0cafb0d ;  /* 0xc0cafb0d11107836 */ /* 0x000fca0000000000 */
[----:B------:R-:W-:-:S05]  /*0b90*/  LOP3.LUT R18, R16, 0xff800000, RZ, 0xc0, !PT ;  /* 0xff80000010127812 */ /* 0x000fca00078ec0ff */
[----:B------:R-:W-:Y:S01]  /*0ba0*/  IMAD.IADD R17, R17, 0x1, -R18 ;  /* 0x0000000111117824 */ /* 0x000fe200078e0a12 */
[----:B------:R-:W-:-:S03]  /*0bb0*/  I2FP.F32.S32 R18, R18 ;  /* 0x0000001200127245 */ /* 0x000fc60000201400 */
[C---:B------:R-:W-:Y:S01]  /*0bc0*/  FADD R16, R17.reuse, 1 ;  /* 0x3f80000011107421 */ /* 0x040fe20000000000 */
[----:B------:R-:W-:Y:S01]  /*0bd0*/  FADD R22, R17, -1 ;  /* 0xbf80000011167421 */ /* 0x000fe20000000000 */
[----:B------:R-:W-:-:S03]  /*0be0*/  FSEL R17, RZ, -24, P0 ;  /* 0xc1c00000ff117808 */ /* 0x000fc60000000000 */
[----:B------:R-:W-:Y:S01]  /*0bf0*/  FADD R19, R22, R22 ;  /* 0x0000001616137221 */ /* 0x000fe20000000000 */
[----:B------:R-:W0:Y:S01]  /*0c00*/  MUFU.RCP R16, R16 ;  /* 0x0000001000107308 */ /* 0x000e220000001000 */
[----:B------:R-:W-:Y:S02]  /*0c10*/  FFMA R20, R18, 1.1920928955078125e-07, R17 ;  /* 0x3400000012147823 */ /* 0x000fe40000000011 */
[----:B0-----:R-:W-:-:S04]  /*0c20*/  FMUL R13, R16, R19 ;  /* 0x00000013100d7220 */ /* 0x001fc80000400000 */
[----:B------:R-:W-:Y:S01]  /*0c30*/  FADD R19, R22, -R13 ;  /* 0x8000000d16137221 */ /* 0x000fe20000000000 */
[C---:B------:R-:W-:Y:S01]  /*0c40*/  FMUL R18, R13.reuse, R13 ;  /* 0x0000000d0d127220 */ /* 0x040fe20000400000 */
[----:B------:R-:W-:Y:S02]  /*0c50*/  FFMA R17, R13, 1.4426950216293334961, R20 ;  /* 0x3fb8aa3b0d117823 */ /* 0x000fe40000000014 */
[----:B------:R-:W-:Y:S01]  /*0c60*/  FADD R19, R19, R19 ;  /* 0x0000001313137221 */ /* 0x000fe20000000000 */
[----:B------:R-:W-:Y:S01]  /*0c70*/  FFMA R11, R18, R11, 0.0032181653659790754318 ;  /* 0x3b52e7db120b7423 */ /* 0x000fe2000000000b */
[----:B------:R-:W-:Y:S02]  /*0c80*/  FADD R20, R20, -R17 ;  /* 0x8000001114147221 */ /* 0x000fe40000000000 */
[----:B------:R-:W-:Y:S01]  /*0c90*/  FFMA R19, R22, -R13, R19 ;  /* 0x8000000d16137223 */ /* 0x000fe20000000013 */
[----:B------:R-:W-:Y:S01]  /*0ca0*/  FFMA R21, R18, R11, 0.018033718690276145935 ;  /* 0x3c93bb7312157423 */ /* 0x000fe2000000000b */
[----:B------:R-:W-:Y:S01]  /*0cb0*/  FFMA R20, R13, 1.4426950216293334961, R20 ;  /* 0x3fb8aa3b0d147823 */ /* 0x000fe20000000014 */
[----:B------:R-:W0:Y:S01]  /*0cc0*/  LDC R11, c[0x0][0x3b0] ;  /* 0x0000ec00ff0b7b82 */ /* 0x000e220000000800 */
[----:B------:R-:W-:Y:S01]  /*0cd0*/  FMUL R19, R16, R19 ;  /* 0x0000001310137220 */ /* 0x000fe20000400000 */
[----:B------:R-:W-:-:S03]  /*0ce0*/  FFMA R21, R18, R21, 0.12022458761930465698 ;  /* 0x3df6384f12157423 */ /* 0x000fc60000000015 */
[----:B------:R-:W-:Y:S01]  /*0cf0*/  FFMA R20, R19, 1.4426950216293334961, R20 ;  /* 0x3fb8aa3b13147823 */ /* 0x000fe20000000014 */
[----:B------:R-:W-:-:S03]  /*0d00*/  FMUL R18, R18, R21 ;  /* 0x0000001512127220 */ /* 0x000fc60000400000 */
[----:B------:R-:W-:Y:S01]  /*0d10*/  FFMA R20, R13, 1.9251366722983220825e-08, R20 ;  /* 0x32a55e340d147823 */ /* 0x000fe20000000014 */
[----:B------:R-:W-:-:S04]  /*0d20*/  FMUL R16, R18, 3 ;  /* 0x4040000012107820 */ /* 0x000fc80000400000 */
[----:B------:R-:W-:-:S04]  /*0d30*/  FFMA R19, R19, R16, R20 ;  /* 0x0000001013137223 */ /* 0x000fc80000000014 */
[----:B------:R-:W-:-:S04]  /*0d40*/  FFMA R18, R13, R18, R19 ;  /* 0x000000120d127223 */ /* 0x000fc80000000013 */
[----:B------:R-:W-:-:S04]  /*0d50*/  FADD R13, R17, R18 ;  /* 0x00000012110d7221 */ /* 0x000fc80000000000 */
[----:B0-----:R-:W-:Y:S01]  /*0d60*/  FMUL R16, R13, R11 ;  /* 0x0000000b0d107220 */ /* 0x001fe20000400000 */
[----:B------:R-:W-:-:S03]  /*0d70*/  FADD R17, -R17, R13 ;  /* 0x0000000d11117221 */ /* 0x000fc60000000100 */
[----:B------:R-:W0:Y:S01]  /*0d80*/  FRND R19, R16 ;  /* 0x0000001000137307 */ /* 0x000e220000201000 */
[----:B------:R-:W-:Y:S01]  /*0d90*/  FADD R18, R18, -R17 ;  /* 0x8000001112127221 */ /* 0x000fe20000000000 */
[-C--:B------:R-:W-:Y:S01]  /*0da0*/  FFMA R13, R13, R11.reuse, -R16 ;  /* 0x0000000b0d0d7223 */ /* 0x080fe20000000810 */
[C---:B------:R-:W-:Y:S02]  /*0db0*/  FSETP.GT.AND P1, PT, |R16|.reuse, 152, PT ;  /* 0x431800001000780b */ /* 0x040fe40003f24200 */
[----:B------:R-:W-:Y:S01]  /*0dc0*/  FSETP.GEU.AND P2, PT, R16, RZ, PT ;  /* 0x000000ff1000720b */ /* 0x000fe20003f4e000 */
[----:B------:R-:W-:Y:S02]  /*0dd0*/  FFMA R13, R18, R11, R13 ;  /* 0x0000000b120d7223 */ /* 0x000fe4000000000d */
[----:B------:R1:W3:Y:S01]  /*0de0*/  F2I.NTZ R17, R16 ;  /* 0x0000001000117305 */ /* 0x0002e20000203100 */
[----:B0-----:R-:W-:Y:S01]  /*0df0*/  FADD R18, R16, -R19 ;  /* 0x8000001310127221 */ /* 0x001fe20000000000 */
[----:B------:R-:W-:Y:S01]  /*0e00*/  FSETP.GT.AND P0, PT, R19, RZ, PT ;  /* 0x000000ff1300720b */ /* 0x000fe20003f04000 */
[----:B-1----:R-:W-:-:S02]  /*0e10*/  IMAD.MOV.U32 R16, RZ, RZ, 0x3f800000 ;  /* 0x3f800000ff107424 */ /* 0x002fc400078e00ff */
[----:B------:R-:W-:Y:S01]  /*0e20*/  FADD R13, R13, R18 ;  /* 0x000000120d0d7221 */ /* 0x000fe20000000000 */
[----:B------:R-:W-:Y:S02]  /*0e30*/  SEL R18, RZ, 0x83000000, P0 ;  /* 0x83000000ff127807 */ /* 0x000fe40000000000 */
[----:B------:R-:W-:Y:S01]  /*0e40*/  FSETP.NEU.AND P0, PT, R12, 1, PT ;  /* 0x3f8000000c00780b */ /* 0x000fe20003f0d000 */
[----:B------:R-:W-:Y:S01]  /*0e50*/  FFMA R14, R13, R14, 0.0013391353422775864601 ;  /* 0x3aaf85ed0d0e7423 */ /* 0x000fe2000000000e */
[----:B------:R-:W-:Y:S01]  /*0e60*/  IADD3 R19, PT, PT, R18, 0x7f000000, RZ ;  /* 0x7f00000012137810 */ /* 0x000fe20007ffe0ff */
[----:B---3--:R-:W-:Y:S01]  /*0e70*/  IMAD R17, R17, 0x800000, -R18 ;  /* 0x0080000011117824 */ /* 0x008fe200078e0a12 */
[----:B------:R-:W-:Y:S01]  /*0e80*/  FSETP.EQ.OR P0, PT, R11, RZ, !P0 ;  /* 0x000000ff0b00720b */ /* 0x000fe20004702400 */
[----:B------:R-:W-:-:S04]  /*0e90*/  FFMA R14, R13, R14, 0.0096188392490148544312 ;  /* 0x3c1d98560d0e7423 */ /* 0x000fc8000000000e */
[----:B------:R-:W-:-:S04]  /*0ea0*/  FFMA R14, R13, R14, 0.055503588169813156128 ;  /* 0x3d6357bb0d0e7423 */ /* 0x000fc8000000000e */
[----:B------:R-:W-:-:S04]  /*0eb0*/  FFMA R14, R13, R14, 0.24022644758224487305 ;  /* 0x3e75fdec0d0e7423 */ /* 0x000fc8000000000e */
[----:B------:R-:W-:-:S04]  /*0ec0*/  FFMA R14, R13, R14, 0.69314718246459960938 ;  /* 0x3f3172180d0e7423 */ /* 0x000fc8000000000e */
[----:B------:R-:W-:-:S04]  /*0ed0*/  FFMA R14, R13, R14, 1 ;  /* 0x3f8000000d0e7423 */ /* 0x000fc8000000000e */
        /* <DEDUP_REMOVED lines=14> */
[----:B------:R-:W-:-:S04]  /*0fc0*/  @P2 LOP3.LUT R13, R13, 0x7fffffff, RZ, 0xc0, !PT ;  /* 0x7fffffff0d0d2812 */ /* 0x000fc800078ec0ff */
[----:B------:R-:W-:Y:S01]  /*0fd0*/  @!P0 MOV R16, R13 ;  /* 0x0000000d00108202 */ /* 0x000fe20000000f00 */
[----:B------:R-:W-:Y:S06]  /*0fe0*/  @!P0 BRA `(.L_x_19) ;  /* 0x0000000000248947 */ /* 0x000fec0003800000 */
[----:B------:R-:W-:Y:S02]  /*0ff0*/  FSETP.NEU.AND P0, PT, |R11|, +INF , PT ;  /* 0x7f8000000b00780b */ /* 0x000fe40003f0d200 */
[----:B------:R-:W-:-:S13]  /*1000*/  FSETP.EQ.AND P1, PT, R12, -1, PT ;  /* 0xbf8000000c00780b */ /* 0x000fda0003f22000 */
[----:B------:R-:W-:Y:S05]  /*1010*/  @!P0 BRA P1, `(.L_x_19) ;  /* 0x0000000000188947 */ /* 0x000fea0000800000 */
[----:B------:R-:W-:Y:S01]  /*1020*/  FSETP.GEU.AND P1, PT, R12, RZ, PT ;  /* 0x000000ff0c00720b */ /* 0x000fe20003f2e000 */
[----:B------:R-:W-:-:S12]  /*1030*/  IMAD.MOV.U32 R16, RZ, RZ, R14 ;  /* 0x000000ffff107224 */ /* 0x000fd800078e000e */
[----:B------:R-:W-:Y:S02]  /*1040*/  @!P1 FSETP.NEU.AND P2, PT, |R10|, 1, PT ;  /* 0x3f8000000a00980b */ /* 0x000fe40003f4d200 */
[----:B--2---:R-:W-:Y:S02]  /*1050*/  @!P1 FSETP.NEU.AND P0, PT, R8, R11, PT ;  /* 0x0000000b0800920b */ /* 0x004fe40003f0d000 */
[----:B------:R-:W-:-:S04]  /*1060*/  @!P1 FSEL R11, R14, -R14, P2 ;  /* 0x8000000e0e0b9208 */ /* 0x000fc80001000000 */
[----:B------:R-:W-:-:S07]  /*1070*/  @!P1 FSEL R16, R11, +QNAN , !P0 ;  /* 0x7fffffff0b109808 */ /* 0x000fce0004000000 */
.L_x_19:
[----:B------:R-:W-:Y:S05]  /*1080*/  BSYNC.RECONVERGENT B1 ;  /* 0x0000000000017941 */ /* 0x000fea0003800200 */
.L_x_18:
[C---:B------:R-:W-:Y:S02]  /*1090*/  VIADD R11, R3.reuse, 0x40c ;  /* 0x0000040c030b7836 */ /* 0x040fe40000000000 */
[----:B------:R-:W-:Y:S01]  /*10a0*/  FMUL R15, R16, R15 ;  /* 0x0000000f100f7220 */ /* 0x000fe20000400000 */
[----:B------:R-:W-:Y:S02]  /*10b0*/  VIADD R3, R3, 0x80c ;  /* 0x0000080c03037836 */ /* 0x000fe40000000000 */
[----:B------:R-:W-:-:S03]  /*10c0*/  LEA R11, R0, R11, 0x18 ;  /* 0x0000000b000b7211 */ /* 0x000fc600078ec0ff */
[----:B------:R-:W-:Y:S02]  /*10d0*/  LEA R3, R0, R3, 0x18 ;  /* 0x0000000300037211 */ /* 0x000fe400078ec0ff */
[----:B------:R-:W-:-:S05]  /*10e0*/  LEA R11, R6, R11, 0x2 ;  /* 0x0000000b060b7211 */ /* 0x000fca00078e10ff */
[----:B------:R0:W-:Y:S02]  /*10f0*/  STS [R11], R15 ;  /* 0x0000000f0b007388 */ /* 0x0001e40000000800 */
.L_x_20:
[----:B------:R-:W1:Y:S02]  /*1100*/  LDS R12, [R3] ;  /* 0x00000000030c7984 */ /* 0x000e640000000800 */
[----:B-1----:R-:W-:-:S05]  /*1110*/  FADD R13, R15, R12 ;  /* 0x0000000c0f0d7221 */ /* 0x002fca0000000000 */
[----:B------:R-:W1:Y:S02]  /*1120*/  ATOMS.CAST.SPIN P0, [R3], R12, R13 ;  /* 0x0000000c0300758d */ /* 0x000e64000180000d */
[----:B-1----:R-:W-:Y:S05]  /*1130*/  @!P0 BRA `(.L_x_20) ;  /* 0xfffffffc00f08947 */ /* 0x002fea000383ffff */
.L_x_15:
[----:B------:R-:W-:Y:S05]  /*1140*/  BSYNC.RECONVERGENT B0 ;  /* 0x0000000000007941 */ /* 0x000fea0003800200 */
.L_x_14:
[----:B------:R-:W-:Y:S01]  /*1150*/  BAR.SYNC.DEFER_BLOCKING 0x0 ;  /* 0x0000000000007b1d */ /* 0x000fe20000010000 */
[----:B------:R-:W-:-:S05]  /*1160*/  ISETP.NE.AND P0, PT, R6, RZ, PT ;  /* 0x000000ff0600720c */ /* 0x000fca0003f05270 */
[----:B------:R-:W1:Y:S01]  /*1170*/  LDCU UR10, c[0x0][0x3a8] ;  /* 0x00007500ff0a77ac */ /* 0x000e620008000800 */
[----:B------:R-:W-:Y:S07]  /*1180*/  BSSY.RECONVERGENT B0, `(.L_x_21) ;  /* 0x0000053000007945 */ /* 0x000fee0003800200 */
[----:B------:R-:W-:Y:S05]  /*1190*/  @P0 BRA `(.L_x_22) ;  /* 0x0000000400440947 */ /* 0x000fea0003800000 */
[----:B------:R-:W3:Y:S04]  /*11a0*/  LDG.E.64 R12, desc[UR8][R4.64] ;  /* 0x00000008040c7981 */ /* 0x000ee8000c1e1b00 */
[----:B0-----:R-:W4:Y:S04]  /*11b0*/  LDG.E.64 R14, desc[UR8][R4.64+0x10] ;  /* 0x00001008040e7981 */ /* 0x001f28000c1e1b00 */
[----:B------:R-:W5:Y:S01]  /*11c0*/  LDG.E.64 R16, desc[UR8][R4.64+0x8] ;  /* 0x0000080804107981 */ /* 0x000f62000c1e1b00 */
[----:B------:R-:W0:Y:S01]  /*11d0*/  S2UR UR6, SR_CgaCtaId ;  /* 0x00000000000679c3 */ /* 0x000e220000008800 */
[----:B------:R-:W-:Y:S01]  /*11e0*/  UMOV UR5, 0x400 ;  /* 0x0000040000057882 */ /* 0x000fe20000000000 */
[----:B------:R-:W-:Y:S01]  /*11f0*/  BSSY.RECONVERGENT B1, `(.L_x_23) ;  /* 0x000003a000017945 */ /* 0x000fe20003800200 */
[----:B0-----:R-:W-:-:S09]  /*1200*/  ULEA UR5, UR6, UR5, 0x18 ;  /* 0x0000000506057291 */ /* 0x001fd2000f8ec0ff */
[----:B------:R-:W0:Y:S01]  /*1210*/  LDS R3, [UR5+0x80c] ;  /* 0x00080c05ff037984 */ /* 0x000e220008000800 */
[----:B---3--:R-:W-:-:S04]  /*1220*/  SHF.R.U32.HI R0, RZ, 0x2, R13 ;  /* 0x00000002ff007819 */ /* 0x008fc8000001160d */
[----:B------:R-:W-:Y:S01]  /*1230*/  LOP3.LUT R0, R0, R13, RZ, 0x3c, !PT ;  /* 0x0000000d00007212 */ /* 0x000fe200078e3cff */
[----:B----4-:R-:W-:Y:S01]  /*1240*/  IMAD.SHL.U32 R11, R15, 0x10, RZ ;  /* 0x000000100f0b7824 */ /* 0x010fe200078e00ff */
[----:B------:R-:W-:Y:S01]  /*1250*/  MOV R19, R14 ;  /* 0x0000000e00137202 */ /* 0x000fe20000000f00 */
[----:B------:R-:W-:Y:S01]  /*1260*/  IMAD.MOV.U32 R20, RZ, RZ, R15 ;  /* 0x000000ffff147224 */ /* 0x000fe200078e000f */
[C---:B------:R-:W-:Y:S01]  /*1270*/  SHF.L.U32 R13, R0.reuse, 0x1, RZ ;  /* 0x00000001000d7819 */ /* 0x040fe200000006ff */
[----:B-----5:R-:W-:Y:S02]  /*1280*/  IMAD.MOV.U32 R18, RZ, RZ, R17 ;  /* 0x000000ffff127224 */ /* 0x020fe400078e0011 */
[----:B------:R-:W-:Y:S01]  /*1290*/  IMAD.MOV.U32 R17, RZ, RZ, R16 ;  /* 0x000000ffff117224 */ /* 0x000fe200078e0010 */
[----:B------:R-:W-:Y:S01]  /*12a0*/  LOP3.LUT R0, R0, R13, R11, 0x96, !PT ;  /* 0x0000000d00007212 */ /* 0x000fe200078e960b */
[----:B------:R-:W-:Y:S01]  /*12b0*/  VIADD R16, R12, 0x587c5 ;  /* 0x000587c50c107836 */ /* 0x000fe20000000000 */
[----:B------:R3:W-:Y:S01]  /*12c0*/  STG.E.64 desc[UR8][R4.64+0x8], R18 ;  /* 0x0000081204007986 */ /* 0x0007e2000c101b08 */
[----:B------:R-:W-:Y:S01]  /*12d0*/  IMAD.MOV.U32 R11, RZ, RZ, 0x2f800000 ;  /* 0x2f800000ff0b7424 */ /* 0x000fe200078e00ff */
[----:B------:R-:W-:-:S02]  /*12e0*/  LOP3.LUT R21, R0, R15, RZ, 0x3c, !PT ;  /* 0x0000000f00157212 */ /* 0x000fc400078e3cff */
[----:B------:R-:W-:Y:S01]  /*12f0*/  CS2R R12, SRZ ;  /* 0x00000000000c7805 */ /* 0x000fe2000001ff00 */
[----:B------:R3:W-:Y:S01]  /*1300*/  STG.E.64 desc[UR8][R4.64], R16 ;  /* 0x0000001004007986 */ /* 0x0007e2000c101b08 */
[----:B------:R-:W-:-:S03]  /*1310*/  IADD3 R0, PT, PT, R21, R16, RZ ;  /* 0x0000001015007210 */ /* 0x000fc60007ffe0ff */
[----:B------:R3:W-:Y:S01]  /*1320*/  STG.E.64 desc[UR8][R4.64+0x10], R20 ;  /* 0x0000101404007986 */ /* 0x0007e2000c101b08 */
[----:B------:R-:W-:-:S05]  /*1330*/  I2FP.F32.U32 R0, R0 ;  /* 0x0000000000007245 */ /* 0x000fca0000201000 */
[----:B0-----:R-:W-:-:S07]  /*1340*/  FFMA R11, R0, R11, 1.1641532182693481445e-10 ;  /* 0x2f000000000b7423 */ /* 0x001fce000000000b */
.L_x_29:
[----:B---3--:R-:W0:Y:S01]  /*1350*/  S2R R17, SR_CgaCtaId ;  /* 0x0000000000117919 */ /* 0x008e220000008800 */
[----:B------:R-:W-:Y:S01]  /*1360*/  MOV R15, 0x400 ;  /* 0x00000400000f7802 */ /* 0x000fe20000000f00 */
[----:B------:R-:W-:Y:S04]  /*1370*/  BSSY.RELIABLE B2, `(.L_x_24) ;  /* 0x000001d000027945 */ /* 0x000fe80003800100 */
[----:B------:R-:W-:-:S05]  /*1380*/  VIADD R14, R15, 0x810 ;  /* 0x000008100f0e7836 */ /* 0x000fca0000000000 */
[----:B0-----:R-:W-:-:S04]  /*1390*/  LEA R14, R17, R14, 0x18 ;  /* 0x0000000e110e7211 */ /* 0x001fc800078ec0ff */
[----:B------:R-:W-:-:S06]  /*13a0*/  IADD3 R0, PT, PT, R14, R13, RZ ;  /* 0x0000000d0e007210 */ /* 0x000fcc0007ffe0ff */
[----:B------:R-:W0:Y:S02]  /*13b0*/  LDS.U8 R0, [R0] ;  /* 0x0000000000007984 */ /* 0x000e240000000000 */
[----:B0-----:R-:W-:-:S13]  /*13c0*/  ISETP.NE.AND P0, PT, R0, 0x1, PT ;  /* 0x000000010000780c */ /* 0x001fda0003f05270 */
[----:B------:R-:W-:Y:S05]  /*13d0*/  @P0 BRA `(.L_x_25) ;  /* 0x0000000000580947 */ /* 0x000fea0003800000 */
[----:B------:R-:W-:Y:S01]  /*13e0*/  VIADD R0, R15, 0x40c ;  /* 0x0000040c0f007836 */ /* 0x000fe20000000000 */
[----:B------:R-:W0:Y:S01]  /*13f0*/  MUFU.RCP R16, R3 ;  /* 0x0000000300107308 */ /* 0x000e220000001000 */
[----:B------:R-:W-:Y:S03]  /*1400*/  BSSY.RECONVERGENT B3, `(.L_x_26) ;  /* 0x000000e000037945 */ /* 0x000fe60003800200 */
[----:B------:R-:W-:-:S05]  /*1410*/  LEA R0, R17, R0, 0x18 ;  /* 0x0000000011007211 */ /* 0x000fca00078ec0ff */
[----:B------:R-:W-:-:S06]  /*1420*/  IMAD R0, R13, 0x4, R0 ;  /* 0x000000040d007824 */ /* 0x000fcc00078e0200 */
[----:B------:R-:W3:Y:S01]  /*1430*/  LDS R0, [R0] ;  /* 0x0000000000007984 */ /* 0x000ee20000000800 */
[----:B0-----:R-:W-:-:S04]  /*1440*/  FFMA R15, -R3, R16, 1 ;  /* 0x3f800000030f7423 */ /* 0x001fc80000000110 */
[----:B------:R-:W-:Y:S01]  /*1450*/  FFMA R15, R16, R15, R16 ;  /* 0x0000000f100f7223 */ /* 0x000fe20000000010 */
[----:B---3--:R-:W0:Y:S03]  /*1460*/  FCHK P0, R0, R3 ;  /* 0x0000000300007302 */ /* 0x008e260000000000 */
[----:B------:R-:W-:-:S04]  /*1470*/  FFMA R16, R0, R15, RZ ;  /* 0x0000000f00107223 */ /* 0x000fc800000000ff */
[----:B------:R-:W-:-:S04]  /*1480*/  FFMA R17, -R3, R16, R0 ;  /* 0x0000001003117223 */ /* 0x000fc80000000100 */
[----:B------:R-:W-:Y:S01]  /*1490*/  FFMA R15, R15, R17, R16 ;  /* 0x000000110f0f7223 */ /* 0x000fe20000000010 */
[----:B0-----:R-:W-:Y:S06]  /*14a0*/  @!P0 BRA `(.L_x_27) ;  /* 0x00000000000c8947 */ /* 0x001fec0003800000 */
[----:B------:R-:W-:-:S07]  /*14b0*/  MOV R16, 0x14d0 ;  /* 0x000014d000107802 */ /* 0x000fce0000000f00 */
[----:B-12---:R-:W-:Y:S05]  /*14c0*/  CALL.REL.NOINC `($__internal_0_$__cuda_sm3x_div_rn_noftz_f32_slowpath) ;  /* 0x0000000800987944 */ /* 0x006fea0003c00000 */
[----:B------:R-:W-:-:S07]  /*14d0*/  MOV R15, R0 ;  /* 0x00000000000f7202 */ /* 0x000fce0000000f00 */
.L_x_27:
[----:B-1----:R-:W-:Y:S05]  /*14e0*/  BSYNC.RECONVERGENT B3 ;  /* 0x0000000000037941 */ /* 0x002fea0003800200 */
.L_x_26:
[----:B------:R-:W-:Y:S01]  /*14f0*/  FADD R12, R12, R15 ;  /* 0x0000000f0c0c7221 */ /* 0x000fe20000000000 */
[----:B------:R-:W-:-:S04]  /*1500*/  IMAD.MOV.U32 R15, RZ, RZ, R13 ;  /* 0x000000ffff0f7224 */ /* 0x000fc800078e000d */
[----:B------:R-:W-:-:S13]  /*1510*/  FSETP.GE.AND P0, PT, R12, R11, PT ;  /* 0x0000000b0c00720b */ /* 0x000fda0003f06000 */
[----:B------:R-:W-:Y:S05]  /*1520*/  @P0 BREAK.RELIABLE B2 ;  /* 0x0000000000020942 */ /* 0x000fea0003800100 */
[----:B------:R-:W-:Y:S05]  /*1530*/  @P0 BRA `(.L_x_28) ;  /* 0x0000000000140947 */ /* 0x000fea0003800000 */
.L_x_25:
[----:B-1----:R-:W-:Y:S05]  /*1540*/  BSYNC.RELIABLE B2 ;  /* 0x0000000000027941 */ /* 0x002fea0003800100 */
.L_x_24:
[----:B------:R-:W-:-:S05]  /*1550*/  VIADD R13, R13, 0x1 ;  /* 0x000000010d0d7836 */ /* 0x000fca0000000000 */
[----:B------:R-:W-:-:S13]  /*1560*/  ISETP.NE.AND P0, PT, R13, UR10, PT ;  /* 0x0000000a0d007c0c */ /* 0x000fda000bf05270 */
[----:B------:R-:W-:Y:S05]  /*1570*/  @P0 BRA `(.L_x_29) ;  /* 0xfffffffc00740947 */ /* 0x000fea000383ffff */
[----:B------:R-:W-:-:S07]  /*1580*/  HFMA2 R15, -RZ, RZ, 0, 0 ;  /* 0x00000000ff0f7431 */ /* 0x000fce00000001ff */
.L_x_28:
[----:B------:R-:W-:Y:S05]  /*1590*/  BSYNC.RECONVERGENT B1 ;  /* 0x0000000000017941 */ /* 0x000fea0003800200 */
.L_x_23:
[----:B------:R-:W0:Y:S01]  /*15a0*/  S2UR UR6, SR_CgaCtaId ;  /* 0x00000000000679c3 */ /* 0x000e220000008800 */
[----:B------:R-:W-:Y:S01]  /*15b0*/  UMOV UR5, 0x400 ;  /* 0x0000040000057882 */ /* 0x000fe20000000000 */
[----:B------:R-:W-:-:S05]  /*15c0*/  IMAD.IADD R14, R14, 0x1, R15 ;  /* 0x000000010e0e7824 */ /* 0x000fca00078e020f */
[----:B------:R-:W-:Y:S01]  /*15d0*/  STS.U8 [R14], RZ ;  /* 0x000000ff0e007388 */ /* 0x000fe20000000000 */
[----:B------:R-:W1:Y:S01]  /*15e0*/  LDC.64 R12, c[0x0][0x390] ;  /* 0x0000e400ff0c7b82 */ /* 0x000e620000000a00 */
[----:B0-----:R-:W-:-:S09]  /*15f0*/  ULEA UR5, UR6, UR5, 0x18 ;  /* 0x0000000506057291 */ /* 0x001fd2000f8ec0ff */
[----:B------:R-:W0:Y:S02]  /*1600*/  LDS R0, [UR5+0x400] ;  /* 0x00040005ff007984 */ /* 0x000e240008000800 */
[----:B0-----:R-:W-:-:S04]  /*1610*/  IMAD R3, R0, 0x100, R15 ;  /* 0x0000010000037824 */ /* 0x001fc800078e020f */
[----:B-1----:R-:W-:Y:S02]  /*1620*/  IMAD.WIDE R12, R3, 0x4, R12 ;  /* 0x00000004030c7825 */ /* 0x002fe400078e020c */
[----:B------:R-:W0:Y:S04]  /*1630*/  LDS R3, [UR5+0x408] ;  /* 0x00040805ff037984 */ /* 0x000e280008000800 */
[----:B------:R-:W0:Y:S01]  /*1640*/  LDG.E R12, desc[UR8][R12.64] ;  /* 0x000000080c0c7981 */ /* 0x000e22000c1e1900 */
[----:B------:R-:W-:Y:S01]  /*1650*/  ULEA UR6, UR7, UR5, 0x2 ;  /* 0x0000000507067291 */ /* 0x000fe2000f8e10ff */
[----:B0-----:R-:W-:-:S05]  /*1660*/  FADD R0, R12, R3 ;  /* 0x000000030c007221 */ /* 0x001fca0000000000 */
[----:B------:R3:W-:Y:S04]  /*1670*/  STS [UR5+0x408], R0 ;  /* 0x00040800ff007988 */ /* 0x0007e80008000805 */
[----:B------:R3:W-:Y:S04]  /*1680*/  STS [UR6], R15 ;  /* 0x0000000fff007988 */ /* 0x0007e80008000806 */
[----:B------:R3:W-:Y:S04]  /*1690*/  STS [UR5+0x400], R15 ;  /* 0x0004000fff007988 */ /* 0x0007e80008000805 */
[----:B------:R-:W-:Y:S01]  /*16a0*/  STS [UR5+0x80c], RZ ;  /* 0x00080cffff007988 */ /* 0x000fe20008000805 */
.L_x_22:
[----:B-1----:R-:W-:Y:S05]  /*16b0*/  BSYNC.RECONVERGENT B0 ;  /* 0x0000000000007941 */ /* 0x002fea0003800200 */
.L_x_21:
[----:B------:R-:W-:Y:S05]  /*16c0*/  WARPSYNC.ALL ;  /* 0x0000000000007948 */ /* 0x000fea0003800000 */
[----:B------:R-:W1:Y:S01]  /*16d0*/  LDC R3, c[0x0][0x3a8] ;  /* 0x0000ea00ff037b82 */ /* 0x000e620000000800 */
[----:B------:R-:W-:-:S07]  /*16e0*/  UIADD3 UR7, UPT, UPT, UR7, 0x1, URZ ;  /* 0x0000000107077890 */ /* 0x000fce000fffe0ff */
[----:B------:R-:W-:Y:S01]  /*16f0*/  BAR.SYNC.DEFER_BLOCKING 0x0 ;  /* 0x0000000000007b1d */ /* 0x000fe20000010000 */
[----:B-1----:R-:W-:-:S13]  /*1700*/  ISETP.NE.AND P0, PT, R3, UR7, PT ;  /* 0x0000000703007c0c */ /* 0x002fda000bf05270 */
[----:B------:R-:W-:Y:S05]  /*1710*/  @P0 BRA `(.L_x_30) ;  /* 0xffffffec00700947 */ /* 0x000fea000383ffff */
.L_x_13:
[----:B------:R-:W-:-:S13]  /*1720*/  ISETP.NE.AND P0, PT, R6, RZ, PT ;  /* 0x000000ff0600720c */ /* 0x000fda0003f05270 */
[----:B------:R-:W-:Y:S05]  /*1730*/  @P0 BRA `(.L_x_31) ;  /* 0x0000000400800947 */ /* 0x000fea0003800000 */
[----:B------:R-:W1:Y:S01]  /*1740*/  S2UR UR5, SR_CgaCtaId ;  /* 0x00000000000579c3 */ /* 0x000e620000008800 */
[----:B------:R-:W-:-:S07]  /*1750*/  UMOV UR4, 0x400 ;  /* 0x0000040000047882 */ /* 0x000fce0000000000 */
[----:B0-----:R-:W0:Y:S08]  /*1760*/  LDC.64 R10, c[0x0][0x390] ;  /* 0x0000e400ff0a7b82 */ /* 0x001e300000000a00 */
[----:B--2---:R-:W2:Y:S01]  /*1770*/  LDC.64 R8, c[0x0][0x3b8] ;  /* 0x0000ee00ff087b82 */ /* 0x004ea20000000a00 */
[----:B-1----:R-:W-:-:S09]  /*1780*/  ULEA UR4, UR5, UR4, 0x18 ;  /* 0x0000000405047291 */ /* 0x002fd2000f8ec0ff */
[----:B------:R-:W1:Y:S01]  /*1790*/  LDS.128 R4, [UR4+0x400] ;  /* 0x00040004ff047984 */ /* 0x000e620008000c00 */
[----:B--2---:R-:W-:-:S05]  /*17a0*/  IMAD.WIDE.U32 R8, R2, 0x4, R8 ;  /* 0x0000000402087825 */ /* 0x004fca00078e0008 */
[----:B---3--:R-:W2:Y:S01]  /*17b0*/  LDG.E R0, desc[UR8][R8.64] ;  /* 0x0000000808007981 */ /* 0x008ea2000c1e1900 */
[----:B-1----:R-:W-:-:S05]  /*17c0*/  LEA R5, R4, R5, 0x8 ;  /* 0x0000000504057211 */ /* 0x002fca00078e40ff */
[----:B0-----:R-:W-:-:S06]  /*17d0*/  IMAD.WIDE R4, R5, 0x4, R10 ;  /* 0x0000000405047825 */ /* 0x001fcc00078e020a */
[----:B------:R-:W3:Y:S02]  /*17e0*/  LDG.E R5, desc[UR8][R4.64] ;  /* 0x0000000804057981 */ /* 0x000ee4000c1e1900 */
[----:B---3--:R-:W-:-:S05]  /*17f0*/  FADD R7, R5, R6 ;  /* 0x0000000605077221 */ /* 0x008fca0000000000 */
[----:B--2---:R-:W-:Y:S01]  /*1800*/  FSETP.GEU.AND P0, PT, R7, R0, PT ;  /* 0x000000000700720b */ /* 0x004fe20003f0e000 */
[----:B------:R0:W-:-:S12]  /*1810*/  STS [UR4+0x408], R7 ;  /* 0x00040807ff007988 */ /* 0x0001d80008000804 */
[----:B0-----:R-:W-:Y:S05]  /*1820*/  @P0 EXIT ;  /* 0x000000000000094d */ /* 0x001fea0003800000 */
[----:B------:R-:W-:Y:S01]  /*1830*/  ISETP.GE.AND P0, PT, R3, 0x1, PT ;  /* 0x000000010300780c */ /* 0x000fe20003f06270 */
[----:B------:R0:W-:-:S12]  /*1840*/  STG.E desc[UR8][R8.64], R7 ;  /* 0x0000000708007986 */ /* 0x0001d8000c101908 */
[----:B0-----:R-:W-:Y:S05]  /*1850*/  @!P0 EXIT ;  /* 0x000000000000894d */ /* 0x001fea0003800000 */
[C---:B------:R-:W-:Y:S01]  /*1860*/  ISETP.GE.U32.AND P1, PT, R3.reuse, 0x8, PT ;  /* 0x000000080300780c */ /* 0x040fe20003f26070 */
[----:B------:R-:W-:Y:S01]  /*1870*/  IMAD.SHL.U32 R2, R2, 0x100, RZ ;  /* 0x0000010002027824 */ /* 0x000fe200078e00ff */
[----:B------:R-:W-:Y:S01]  /*1880*/  LOP3.LUT R16, R3, 0x7, RZ, 0xc0, !PT ;  /* 0x0000000703107812 */ /* 0x000fe200078ec0ff */
[----:B------:R-:W-:-:S03]  /*1890*/  IMAD.MOV.U32 R5, RZ, RZ, RZ ;  /* 0x000000ffff057224 */ /* 0x000fc600078e00ff */
[----:B------:R-:W-:-:S07]  /*18a0*/  ISETP.NE.AND P0, PT, R16, RZ, PT ;  /* 0x000000ff1000720c */ /* 0x000fce0003f05270 */
[----:B------:R-:W-:Y:S06]  /*18b0*/  @!P1 BRA `(.L_x_32) ;  /* 0x0000000000649947 */ /* 0x000fec0003800000 */
[----:B------:R-:W0:Y:S01]  /*18c0*/  LDC.64 R6, c[0x0][0x3c0] ;  /* 0x0000f000ff067b82 */ /* 0x000e220000000a00 */
[----:B------:R-:W-:Y:S01]  /*18d0*/  LOP3.LUT R5, R3, 0x7ffffff8, RZ, 0xc0, !PT ;  /* 0x7ffffff803057812 */ /* 0x000fe200078ec0ff */
[----:B------:R-:W-:-:S03]  /*18e0*/  UIADD3 UR5, UPT, UPT, UR4, 0x10, URZ ;  /* 0x0000001004057890 */ /* 0x000fc6000fffe0ff */
[----:B------:R-:W-:Y:S01]  /*18f0*/  IADD3 R0, PT, PT, -R5, RZ, RZ ;  /* 0x000000ff05007210 */ /* 0x000fe20007ffe1ff */
[----:B0-----:R-:W-:-:S03]  /*1900*/  IMAD.WIDE.U32 R6, R2, 0x4, R6 ;  /* 0x0000000402067825 */ /* 0x001fc600078e0006 */
[----:B------:R-:W-:-:S05]  /*1910*/  IADD3 R4, P1, PT, R6, 0x10, RZ ;  /* 0x0000001006047810 */ /* 0x000fca0007f3e0ff */
[----:B------:R-:W-:-:S08]  /*1920*/  IMAD.X R17, RZ, RZ, R7, P1 ;  /* 0x000000ffff117224 */ /* 0x000fd000008e0607 */
.L_x_33:
[----:B0-----:R-:W0:Y:S01]  /*1930*/  LDS.128 R8, [UR5+-0x10] ;  /* 0xfffff005ff087984 */ /* 0x001e220008000c00 */
[----:B------:R-:W-:Y:S01]  /*1940*/  IMAD.MOV.U32 R6, RZ, RZ, R4 ;  /* 0x000000ffff067224 */ /* 0x000fe200078e0004 */
[----:B------:R-:W-:Y:S01]  /*1950*/  MOV R7, R17 ;  /* 0x0000001100077202 */ /* 0x000fe20000000f00 */
[----:B------:R-:W-:Y:S01]  /*1960*/  VIADD R0, R0, 0x8 ;  /* 0x0000000800007836 */ /* 0x000fe20000000000 */
[----:B------:R-:W1:Y:S01]  /*1970*/  LDS.128 R12, [UR5] ;  /* 0x00000005ff0c7984 */ /* 0x000e620008000c00 */
[----:B------:R-:W-:Y:S01]  /*1980*/  UIADD3 UR5, UPT, UPT, UR5, 0x20, URZ ;  /* 0x0000002005057890 */ /* 0x000fe2000fffe0ff */
[----:B------:R-:W-:Y:S02]  /*1990*/  IADD3 R4, P2, PT, R6, 0x20, RZ ;  /* 0x0000002006047810 */ /* 0x000fe40007f5e0ff */
[----:B------:R-:W-:-:S03]  /*19a0*/  ISETP.NE.AND P1, PT, R0, RZ, PT ;  /* 0x000000ff0000720c */ /* 0x000fc60003f25270 */
[----:B------:R-:W-:Y:S01]  /*19b0*/  IMAD.X R17, RZ, RZ, R7, P2 ;  /* 0x000000ffff117224 */ /* 0x000fe200010e0607 */
[----:B0-----:R0:W-:Y:S04]  /*19c0*/  STG.E desc[UR8][R6.64+-0x10], R8 ;  /* 0xfffff00806007986 */ /* 0x0011e8000c101908 */
[----:B------:R0:W-:Y:S04]  /*19d0*/  STG.E desc[UR8][R6.64+-0xc], R9 ;  /* 0xfffff40906007986 */ /* 0x0001e8000c101908 */
[----:B------:R0:W-:Y:S04]  /*19e0*/  STG.E desc[UR8][R6.64+-0x8], R10 ;  /* 0xfffff80a06007986 */ /* 0x0001e8000c101908 */
[----:B------:R0:W-:Y:S04]  /*19f0*/  STG.E desc[UR8][R6.64+-0x4], R11 ;  /* 0xfffffc0b06007986 */ /* 0x0001e8000c101908 */
[----:B-1----:R0:W-:Y:S04]  /*1a00*/  STG.E desc[UR8][R6.64], R12 ;  /* 0x0000000c06007986 */ /* 0x0021e8000c101908 */
[----:B------:R0:W-:Y:S04]  /*1a10*/  STG.E desc[UR8][R6.64+0x4], R13 ;  /* 0x0000040d06007986 */ /* 0x0001e8000c101908 */
[----:B------:R0:W-:Y:S04]  /*1a20*/  STG.E desc[UR8][R6.64+0x8], R14 ;  /* 0x0000080e06007986 */ /* 0x0001e8000c101908 */
[----:B------:R0:W-:Y:S01]  /*1a30*/  STG.E desc[UR8][R6.64+0xc], R15 ;  /* 0x00000c0f06007986 */ /* 0x0001e2000c101908 */
[----:B------:R-:W-:Y:S05]  /*1a40*/  @P1 BRA `(.L_x_33) ;  /* 0xfffffffc00b81947 */ /* 0x000fea000383ffff */
.L_x_32:
[----:B------:R-:W-:Y:S05]  /*1a50*/  @!P0 EXIT ;  /* 0x000000000000894d */ /* 0x000fea0003800000 */
[----:B------:R-:W-:Y:S02]  /*1a60*/  ISETP.GE.U32.AND P1, PT, R16, 0x4, PT ;  /* 0x000000041000780c */ /* 0x000fe40003f26070 */
[----:B0-----:R-:W-:-:S04]  /*1a70*/  LOP3.LUT R15, R3, 0x3, RZ, 0xc0, !PT ;  /* 0x00000003030f7812 */ /* 0x001fc800078ec0ff */
[----:B------:R-:W-:-:S07]  /*1a80*/  ISETP.NE.AND P0, PT, R15, RZ, PT ;  /* 0x000000ff0f00720c */ /* 0x000fce0003f05270 */
[----:B------:R-:W-:Y:S06]  /*1a90*/  @!P1 BRA `(.L_x_34) ;  /* 0x0000000000409947 */ /* 0x000fec0003800000 */
[C---:B------:R-:W-:Y:S01]  /*1aa0*/  LEA R0, R5.reuse, UR4, 0x2 ;  /* 0x0000000405007c11 */ /* 0x040fe2000f8e10ff */
[----:B------:R-:W0:Y:S01]  /*1ab0*/  LDC.64 R16, c[0x0][0x3c0] ;  /* 0x0000f000ff107b82 */ /* 0x000e220000000a00 */
[CC--:B------:R-:W-:Y:S02]  /*1ac0*/  IADD3 R4, P1, PT, R2.reuse, R5.reuse, RZ ;  /* 0x0000000502047210 */ /* 0x0c0fe40007f3e0ff */
[----:B------:R-:W-:Y:S01]  /*1ad0*/  IADD3 R9, PT, PT, R2, R5, RZ ;  /* 0x0000000502097210 */ /* 0x000fe20007ffe0ff */
[----:B------:R-:W1:Y:S01]  /*1ae0*/  LDS.64 R10, [R0] ;  /* 0x00000000000a7984 */ /* 0x000e620000000a00 */
[----:B------:R-:W-:Y:S02]  /*1af0*/  VIADD R5, R5, 0x4 ;  /* 0x0000000405057836 */ /* 0x000fe40000000000 */
[----:B------:R-:W-:Y:S01]  /*1b00*/  IMAD.X R14, RZ, RZ, RZ, P1 ;  /* 0x000000ffff0e7224 */ /* 0x000fe200008e06ff */
[----:B------:R-:W2:Y:S01]  /*1b10*/  LDS.64 R12, [R0+0x8] ;  /* 0x00000800000c7984 */ /* 0x000ea20000000a00 */
[----:B------:R-:W3:Y:S01]  /*1b20*/  LDC.64 R6, c[0x0][0x3c0] ;  /* 0x0000f000ff067b82 */ /* 0x000ee20000000a00 */
[----:B0-----:R-:W-:Y:S01]  /*1b30*/  LEA R8, P1, R4, R16, 0x2 ;  /* 0x0000001004087211 */ /* 0x001fe200078210ff */
[----:B---3--:R-:W-:-:S03]  /*1b40*/  IMAD.WIDE.U32 R6, R9, 0x4, R6 ;  /* 0x0000000409067825 */ /* 0x008fc600078e0006 */
[----:B------:R-:W-:Y:S02]  /*1b50*/  LEA.HI.X R9, R4, R17, R14, 0x2, P1 ;  /* 0x0000001104097211 */ /* 0x000fe400008f140e */
[----:B-1----:R0:W-:Y:S04]  /*1b60*/  STG.E desc[UR8][R6.64], R10 ;  /* 0x0000000a06007986 */ /* 0x0021e8000c101908 */
[----:B------:R0:W-:Y:S04]  /*1b70*/  STG.E desc[UR8][R8.64+0x4], R11 ;  /* 0x0000040b08007986 */ /* 0x0001e8000c101908 */
[----:B--2---:R0:W-:Y:S04]  /*1b80*/  STG.E desc[UR8][R8.64+0x8], R12 ;  /* 0x0000080c08007986 */ /* 0x0041e8000c101908 */
[----:B------:R0:W-:Y:S02]  /*1b90*/  STG.E desc[UR8][R8.64+0xc], R13 ;  /* 0x00000c0d08007986 */ /* 0x0001e4000c101908 */
.L_x_34:
[----:B------:R-:W-:Y:S05]  /*1ba0*/  @!P0 EXIT ;  /* 0x000000000000894d */ /* 0x000fea0003800000 */
[----:B------:R-:W-:Y:S02]  /*1bb0*/  ISETP.NE.AND P1, PT, R15, 0x1, PT ;  /* 0x000000010f00780c */ /* 0x000fe40003f25270 */
[----:B------:R-:W-:-:S04]  /*1bc0*/  LOP3.LUT R3, R3, 0x1, RZ, 0xc0, !PT ;  /* 0x0000000103037812 */ /* 0x000fc800078ec0ff */
[----:B------:R-:W-:-:S07]  /*1bd0*/  ISETP.NE.U32.AND P0, PT, R3, 0x1, PT ;  /* 0x000000010300780c */ /* 0x000fce0003f05070 */
[----:B------:R-:W-:Y:S06]  /*1be0*/  @!P1 BRA `(.L_x_35) ;  /* 0x0000000000349947 */ /* 0x000fec0003800000 */
[C---:B------:R-:W-:Y:S01]  /*1bf0*/  LEA R0, R5.reuse, UR4, 0x2 ;  /* 0x0000000405007c11 */ /* 0x040fe2000f8e10ff */
[----:B0-----:R-:W0:Y:S01]  /*1c00*/  LDC.64 R12, c[0x0][0x3c0] ;  /* 0x0000f000ff0c7b82 */ /* 0x001e220000000a00 */
[CC--:B------:R-:W-:Y:S02]  /*1c10*/  IADD3 R4, P1, PT, R2.reuse, R5.reuse, RZ ;  /* 0x0000000502047210 */ /* 0x0c0fe40007f3e0ff */
[----:B------:R-:W-:Y:S01]  /*1c20*/  IADD3 R3, PT, PT, R2, R5, RZ ;  /* 0x0000000502037210 */ /* 0x000fe20007ffe0ff */
[----:B------:R-:W1:Y:S01]  /*1c30*/  LDS.64 R10, [R0] ;  /* 0x00000000000a7984 */ /* 0x000e620000000a00 */
[----:B------:R-:W-:Y:S02]  /*1c40*/  VIADD R5, R5, 0x2 ;  /* 0x0000000205057836 */ /* 0x000fe40000000000 */
[----:B------:R-:W-:Y:S01]  /*1c50*/  IMAD.X R9, RZ, RZ, RZ, P1 ;  /* 0x000000ffff097224 */ /* 0x000fe200008e06ff */
[----:B------:R-:W2:Y:S01]  /*1c60*/  LDC.64 R6, c[0x0][0x3c0] ;  /* 0x0000f000ff067b82 */ /* 0x000ea20000000a00 */
[----:B0-----:R-:W-:-:S04]  /*1c70*/  LEA R8, P1, R4, R12, 0x2 ;  /* 0x0000000c04087211 */ /* 0x001fc800078210ff */
[----:B------:R-:W-:Y:S01]  /*1c80*/  LEA.HI.X R9, R4, R13, R9, 0x2, P1 ;  /* 0x0000000d04097211 */ /* 0x000fe200008f1409 */
[----:B--2---:R-:W-:-:S05]  /*1c90*/  IMAD.WIDE.U32 R6, R3, 0x4, R6 ;  /* 0x0000000403067825 */ /* 0x004fca00078e0006 */
[----:B-1----:R1:W-:Y:S04]  /*1ca0*/  STG.E desc[UR8][R6.64], R10 ;  /* 0x0000000a06007986 */ /* 0x0023e8000c101908 */
[----:B------:R1:W-:Y:S02]  /*1cb0*/  STG.E desc[UR8][R8.64+0x4], R11 ;  /* 0x0000040b08007986 */ /* 0x0003e4000c101908 */
.L_x_35:
[----:B------:R-:W-:Y:S05]  /*1cc0*/  @P0 EXIT ;  /* 0x000000000000094d */ /* 0x000fea0003800000 */
[----:B------:R-:W-:Y:S01]  /*1cd0*/  LEA R0, R5, UR4, 0x2 ;  /* 0x0000000405007c11 */ /* 0x000fe2000f8e10ff */
[----:B01----:R-:W0:Y:S01]  /*1ce0*/  LDC.64 R6, c[0x0][0x3c0] ;  /* 0x0000f000ff067b82 */ /* 0x003e220000000a00 */
[----:B------:R-:W-:-:S03]  /*1cf0*/  IADD3 R3, PT, PT, R2, R5, RZ ;  /* 0x0000000502037210 */ /* 0x000fc60007ffe0ff */
[----:B------:R-:W1:Y:S02]  /*1d00*/  LDS R9, [R0] ;  /* 0x0000000000097984 */ /* 0x000e640000000800 */
[----:B0-----:R-:W-:-:S05]  /*1d10*/  IMAD.WIDE.U32 R2, R3, 0x4, R6 ;  /* 0x0000000403027825 */ /* 0x001fca00078e0006 */
[----:B-1----:R-:W-:Y:S01]  /*1d20*/  STG.E desc[UR8][R2.64], R9 ;  /* 0x0000000902007986 */ /* 0x002fe2000c101908 */
[----:B------:R-:W-:Y:S05]  /*1d30*/  EXIT ;  /* 0x000000000000794d */ /* 0x000fea0003800000 */
.L_x_31:
[----:B------:R-:W1:Y:S01]  /*1d40*/  S2UR UR5, SR_CgaCtaId ;  /* 0x00000000000579c3 */ /* 0x000e620000008800 */
[----:B------:R-:W-:Y:S02]  /*1d50*/  UMOV UR4, 0x400 ;  /* 0x0000040000047882 */ /* 0x000fe40000000000 */
[----:B-1----:R-:W-:-:S09]  /*1d60*/  ULEA UR4, UR5, UR4, 0x18 ;  /* 0x0000000405047291 */ /* 0x002fd2000f8ec0ff */
[----:B------:R-:W1:Y:S02]  /*1d70*/  LDS R3, [UR4+0x408] ;  /* 0x00040804ff037984 */ /* 0x000e640008000800 */
[----:B------:R-:W3:Y:S02]  /*1d80*/  LDCU UR4, c[0x0][0x3b4] ;  /* 0x00007680ff0477ac */ /* 0x000ee40008000800 */
[----:B---3--:R-:W-:Y:S01]  /*1d90*/  I2FP.F32.S32 R0, UR4 ;  /* 0x0000000400007c45 */ /* 0x008fe20008201400 */
[----:B-1----:R-:W0:Y:S08]  /*1da0*/  MUFU.RCP R2, R3 ;  /* 0x0000000300027308 */ /* 0x002e300000001000 */
[----:B------:R-:W1:Y:S01]  /*1db0*/  FCHK P0, R0, R3 ;  /* 0x0000000300007302 */ /* 0x000e620000000000 */
[----:B0-----:R-:W-:-:S04]  /*1dc0*/  FFMA R5, -R3, R2, 1 ;  /* 0x3f80000003057423 */ /* 0x001fc80000000102 */
[----:B------:R-:W-:-:S04]  /*1dd0*/  FFMA R5, R2, R5, R2 ;  /* 0x0000000502057223 */ /* 0x000fc80000000002 */
[----:B------:R-:W-:-:S04]  /*1de0*/  FFMA R2, R0, R5, RZ ;  /* 0x0000000500027223 */ /* 0x000fc800000000ff */
[----:B------:R-:W-:-:S04]  /*1df0*/  FFMA R4, -R3, R2, R0 ;  /* 0x0000000203047223 */ /* 0x000fc80000000100 */
[----:B------:R-:W-:Y:S01]  /*1e00*/  FFMA R7, R5, R4, R2 ;  /* 0x0000000405077223 */ /* 0x000fe20000000002 */
[----:B-1----:R-:W-:Y:S06]  /*1e10*/  @!P0 BRA `(.L_x_36) ;  /* 0x00000000000c8947 */ /* 0x002fec0003800000 */
[----:B------:R-:W-:-:S07]  /*1e20*/  MOV R16, 0x1e40 ;  /* 0x00001e4000107802 */ /* 0x000fce0000000f00 */
[----:B--2---:R-:W-:Y:S05]  /*1e30*/  CALL.REL.NOINC `($__internal_0_$__cuda_sm3x_div_rn_noftz_f32_slowpath) ;  /* 0x00000000003c7944 */ /* 0x004fea0003c00000 */
[----:B------:R-:W-:-:S07]  /*1e40*/  IMAD.MOV.U32 R7, RZ, RZ, R0 ;  /* 0x000000ffff077224 */ /* 0x000fce00078e0000 */
.L_x_36:
[----:B------:R-:W0:Y:S01]  /*1e50*/  S2UR UR5, SR_CgaCtaId ;  /* 0x00000000000579c3 */ /* 0x000e220000008800 */
[----:B------:R-:W-:-:S07]  /*1e60*/  UMOV UR4, 0x400 ;  /* 0x0000040000047882 */ /* 0x000fce0000000000 */
[----:B------:R-:W1:Y:S01]  /*1e70*/  LDC.64 R4, c[0x0][0x388] ;  /* 0x0000e200ff047b82 */ /* 0x000e620000000a00 */
[----:B0-----:R-:W-:-:S06]  /*1e80*/  ULEA UR4, UR5, UR4, 0x18 ;  /* 0x0000000405047291 */ /* 0x001fcc000f8ec0ff */
[----:B------:R-:W-:-:S05]  /*1e90*/  LEA R6, R6, UR4, 0x2 ;  /* 0x0000000406067c11 */ /* 0x000fca000f8e10ff */
[----:B------:R-:W-:Y:S04]  /*1ea0*/  LDS R0, [R6+-0x4] ;  /* 0xfffffc0006007984 */ /* 0x000fe80000000800 */
[----:B------:R-:W0:Y:S02]  /*1eb0*/  LDS R3, [R6] ;  /* 0x0000000006037984 */ /* 0x000e240000000800 */
[----:B0-----:R-:W-:Y:S01]  /*1ec0*/  LEA R9, R0, R3, 0x8 ;  /* 0x0000000300097211 */ /* 0x001fe200078e40ff */
[----:B------:R-:W-:-:S04]  /*1ed0*/  IMAD R11, R3, 0x100, R0 ;  /* 0x00000100030b7824 */ /* 0x000fc800078e0200 */
[----:B-1----:R-:W-:-:S04]  /*1ee0*/  IMAD.WIDE R2, R9, 0x4, R4 ;  /* 0x0000000409027825 */ /* 0x002fc800078e0204 */
[----:B------:R-:W-:Y:S01]  /*1ef0*/  IMAD.WIDE R4, R11, 0x4, R4 ;  /* 0x000000040b047825 */ /* 0x000fe200078e0204 */
[----:B------:R-:W-:Y:S04]  /*1f00*/  REDG.E.ADD.F32.FTZ.RN.STRONG.GPU desc[UR8][R2.64], R7 ;  /* 0x00000007020079a6 */ /* 0x000fe8000c12f308 */
[----:B------:R-:W-:Y:S01]  /*1f10*/  REDG.E.ADD.F32.FTZ.RN.STRONG.GPU desc[UR8][R4.64], R7 ;  /* 0x00000007040079a6 */ /* 0x000fe2000c12f308 */
[----:B------:R-:W-:Y:S05]  /*1f20*/  EXIT ;  /* 0x000000000000794d */ /* 0x000fea0003800000 */
        .weak           $__internal_0_$__cuda_sm3x_div_rn_noftz_f32_slowpath
        .type           $__internal_0_$__cuda_sm3x_div_rn_noftz_f32_slowpath,@function
        .size           $__internal_0_$__cuda_sm3x_div_rn_noftz_f32_slowpath,(.L_x_64 - $__internal_0_$__cuda_sm3x_div_rn_noftz_f32_slowpath)
$__internal_0_$__cuda_sm3x_div_rn_noftz_f32_slowpath:
[----:B------:R-:W-:Y:S01]  /*1f30*/  SHF.R.U32.HI R15, RZ, 0x17, R3 ;  /* 0x00000017ff0f7819 */ /* 0x000fe20000011603 */
[----:B------:R-:W-:Y:S01]  /*1f40*/  BSSY.RECONVERGENT B4, `(.L_x_37) ;  /* 0x0000063000047945 */ /* 0x000fe20003800200 */
[----:B------:R-:W-:Y:S02]  /*1f50*/  SHF.R.U32.HI R17, RZ, 0x17, R0 ;  /* 0x00000017ff117819 */ /* 0x000fe40000011600 */
[----:B------:R-:W-:Y:S02]  /*1f60*/  LOP3.LUT R15, R15, 0xff, RZ, 0xc0, !PT ;  /* 0x000000ff0f0f7812 */ /* 0x000fe400078ec0ff */
[----:B------:R-:W-:Y:S02]  /*1f70*/  LOP3.LUT R20, R17, 0xff, RZ, 0xc0, !PT ;  /* 0x000000ff11147812 */ /* 0x000fe400078ec0ff */
[----:B------:R-:W-:Y:S02]  /*1f80*/  IADD3 R21, PT, PT, R15, -0x1, RZ ;  /* 0xffffffff0f157810 */ /* 0x000fe40007ffe0ff */
[----:B------:R-:W-:Y:S01]  /*1f90*/  MOV R19, R3 ;  /* 0x0000000300137202 */ /* 0x000fe20000000f00 */
[----:B------:R-:W-:Y:S01]  /*1fa0*/  VIADD R18, R20, 0xffffffff ;  /* 0xffffffff14127836 */ /* 0x000fe20000000000 */
[----:B------:R-:W-:-:S04]  /*1fb0*/  ISETP.GT.U32.AND P0, PT, R21, 0xfd, PT ;  /* 0x000000fd1500780c */ /* 0x000fc80003f04070 */
[----:B------:R-:W-:-:S13]  /*1fc0*/  ISETP.GT.U32.OR P0, PT, R18, 0xfd, P0 ;  /* 0x000000fd1200780c */ /* 0x000fda0000704470 */
[----:B------:R-:W-:Y:S01]  /*1fd0*/  @!P0 IMAD.MOV.U32 R17, RZ, RZ, RZ ;  /* 0x000000ffff118224 */ /* 0x000fe200078e00ff */
[----:B------:R-:W-:Y:S06]  /*1fe0*/  @!P0 BRA `(.L_x_38) ;  /* 0x00000000005c8947 */ /* 0x000fec0003800000 */
[----:B------:R-:W-:Y:S02]  /*1ff0*/  FSETP.GTU.FTZ.AND P0, PT, |R0|, +INF , PT ;  /* 0x7f8000000000780b */ /* 0x000fe40003f1c200 */
[----:B------:R-:W-:-:S04]  /*2000*/  FSETP.GTU.FTZ.AND P1, PT, |R3|, +INF , PT ;  /* 0x7f8000000300780b */ /* 0x000fc80003f3c200 */
[----:B------:R-:W-:-:S13]  /*2010*/  PLOP3.LUT P0, PT, P0, P1, PT, 0xf8, 0x8f ;  /* 0x00000000008f781c */ /* 0x000fda0000703f70 */
[----:B------:R-:W-:Y:S05]  /*2020*/  @P0 BRA `(.L_x_39) ;  /* 0x00000004004c0947 */ /* 0x000fea0003800000 */
[----:B------:R-:W-:-:S13]  /*2030*/  LOP3.LUT P0, RZ, R19, 0x7fffffff, R0, 0xc8, !PT ;  /* 0x7fffffff13ff7812 */ /* 0x000fda000780c800 */
[----:B------:R-:W-:Y:S05]  /*2040*/  @!P0 BRA `(.L_x_40) ;  /* 0x00000004003c8947 */ /* 0x000fea0003800000 */
[C---:B------:R-:W-:Y:S02]  /*2050*/  FSETP.NEU.FTZ.AND P2, PT, |R0|.reuse, +INF , PT ;  /* 0x7f8000000000780b */ /* 0x040fe40003f5d200 */
[----:B------:R-:W-:Y:S02]  /*2060*/  FSETP.NEU.FTZ.AND P1, PT, |R3|, +INF , PT ;  /* 0x7f8000000300780b */ /* 0x000fe40003f3d200 */
[----:B------:R-:W-:-:S11]  /*2070*/  FSETP.NEU.FTZ.AND P0, PT, |R0|, +INF , PT ;  /* 0x7f8000000000780b */ /* 0x000fd60003f1d200 */
[----:B------:R-:W-:Y:S05]  /*2080*/  @!P1 BRA !P2, `(.L_x_40) ;  /* 0x00000004002c9947 */ /* 0x000fea0005000000 */
[----:B------:R-:W-:-:S04]  /*2090*/  LOP3.LUT P2, RZ, R0, 0x7fffffff, RZ, 0xc0, !PT ;  /* 0x7fffffff00ff7812 */ /* 0x000fc8000784c0ff */
[----:B------:R-:W-:-:S13]  /*20a0*/  PLOP3.LUT P1, PT, P1, P2, PT, 0x2f, 0xf2 ;  /* 0x0000000000f2781c */ /* 0x000fda0000f24577 */
[----:B------:R-:W-:Y:S05]  /*20b0*/  @P1 BRA `(.L_x_41) ;  /* 0x0000000400181947 */ /* 0x000fea0003800000 */
[----:B------:R-:W-:-:S04]  /*20c0*/  LOP3.LUT P1, RZ, R19, 0x7fffffff, RZ, 0xc0, !PT ;  /* 0x7fffffff13ff7812 */ /* 0x000fc8000782c0ff */
[----:B------:R-:W-:-:S13]  /*20d0*/  PLOP3.LUT P0, PT, P0, P1, PT, 0x2f, 0xf2 ;  /* 0x0000000000f2781c */ /* 0x000fda0000702577 */
[----:B------:R-:W-:Y:S05]  /*20e0*/  @P0 BRA `(.L_x_42) ;  /* 0x0000000400000947 */ /* 0x000fea0003800000 */
[----:B------:R-:W-:Y:S02]  /*20f0*/  ISETP.GE.AND P0, PT, R18, RZ, PT ;  /* 0x000000ff1200720c */ /* 0x000fe40003f06270 */
[----:B------:R-:W-:-:S11]  /*2100*/  ISETP.GE.AND P1, PT, R21, RZ, PT ;  /* 0x000000ff1500720c */ /* 0x000fd60003f26270 */
[----:B------:R-:W-:Y:S01]  /*2110*/  @P0 MOV R17, RZ ;  /* 0x000000ff00110202 */ /* 0x000fe20000000f00 */
[----:B------:R-:W-:Y:S02]  /*2120*/  @!P0 IMAD.MOV.U32 R17, RZ, RZ, -0x40 ;  /* 0xffffffc0ff118424 */ /* 0x000fe400078e00ff */
[----:B------:R-:W-:Y:S01]  /*2130*/  @!P0 FFMA R0, R0, 1.84467440737095516160e+19, RZ ;  /* 0x5f80000000008823 */ /* 0x000fe200000000ff */
[----:B------:R-:W-:Y:S02]  /*2140*/  @!P1 FFMA R19, R3, 1.84467440737095516160e+19, RZ ;  /* 0x5f80000003139823 */ /* 0x000fe400000000ff */
[----:B------:R-:W-:-:S07]  /*2150*/  @!P1 IADD3 R17, PT, PT, R17, 0x40, RZ ;  /* 0x0000004011119810 */ /* 0x000fce0007ffe0ff */
.L_x_38:
[----:B------:R-:W-:Y:S01]  /*2160*/  LEA R18, R15, 0xc0800000, 0x17 ;  /* 0xc08000000f127811 */ /* 0x000fe200078eb8ff */
[----:B------:R-:W-:Y:S01]  /*2170*/  BSSY.RECONVERGENT B5, `(.L_x_43) ;  /* 0x0000036000057945 */ /* 0x000fe20003800200 */
[----:B------:R-:W-:-:S03]  /*2180*/  IADD3 R20, PT, PT, R20, -0x7f, RZ ;  /* 0xffffff8114147810 */ /* 0x000fc60007ffe0ff */
[----:B------:R-:W-:Y:S02]  /*2190*/  IMAD.IADD R22, R19, 0x1, -R18 ;  /* 0x0000000113167824 */ /* 0x000fe400078e0a12 */
[C---:B------:R-:W-:Y:S01]  /*21a0*/  IMAD R0, R20.reuse, -0x800000, R0 ;  /* 0xff80000014007824 */ /* 0x040fe200078e0200 */
[----:B------:R-:W-:Y:S01]  /*21b0*/  IADD3 R20, PT, PT, R20, 0x7f, -R15 ;  /* 0x0000007f14147810 */ /* 0x000fe20007ffe80f */
[----:B------:R-:W0:Y:S01]  /*21c0*/  MUFU.RCP R19, R22 ;  /* 0x0000001600137308 */ /* 0x000e220000001000 */
[----:B------:R-:W-:-:S03]  /*21d0*/  FADD.FTZ R21, -R22, -RZ ;  /* 0x800000ff16157221 */ /* 0x000fc60000010100 */
[----:B------:R-:W-:Y:S02]  /*21e0*/  IMAD.IADD R20, R20, 0x1, R17 ;  /* 0x0000000114147824 */ /* 0x000fe400078e0211 */
[----:B0-----:R-:W-:-:S04]  /*21f0*/  FFMA R18, R19, R21, 1 ;  /* 0x3f80000013127423 */ /* 0x001fc80000000015 */
[----:B------:R-:W-:-:S04]  /*2200*/  FFMA R19, R19, R18, R19 ;  /* 0x0000001213137223 */ /* 0x000fc80000000013 */
[----:B------:R-:W-:-:S04]  /*2210*/  FFMA R18, R0, R19, RZ ;  /* 0x0000001300127223 */ /* 0x000fc800000000ff */
[----:B------:R-:W-:-:S04]  /*2220*/  FFMA R23, R21, R18, R0 ;  /* 0x0000001215177223 */ /* 0x000fc80000000000 */
[----:B------:R-:W-:-:S04]  /*2230*/  FFMA R18, R19, R23, R18 ;  /* 0x0000001713127223 */ /* 0x000fc80000000012 */
[----:B------:R-:W-:-:S04]  /*2240*/  FFMA R21, R21, R18, R0 ;  /* 0x0000001215157223 */ /* 0x000fc80000000000 */
[----:B------:R-:W-:-:S05]  /*2250*/  FFMA R0, R19, R21, R18 ;  /* 0x0000001513007223 */ /* 0x000fca0000000012 */
[----:B------:R-:W-:-:S04]  /*2260*/  SHF.R.U32.HI R15, RZ, 0x17, R0 ;  /* 0x00000017ff0f7819 */ /* 0x000fc80000011600 */
[----:B------:R-:W-:-:S04]  /*2270*/  LOP3.LUT R15, R15, 0xff, RZ, 0xc0, !PT ;  /* 0x000000ff0f0f7812 */ /* 0x000fc800078ec0ff */
[----:B------:R-:W-:-:S05]  /*2280*/  IADD3 R22, PT, PT, R15, R20, RZ ;  /* 0x000000140f167210 */ /* 0x000fca0007ffe0ff */
[----:B------:R-:W-:-:S05]  /*2290*/  VIADD R15, R22, 0xffffffff ;  /* 0xffffffff160f7836 */ /* 0x000fca0000000000 */
[----:B------:R-:W-:-:S13]  /*22a0*/  ISETP.GE.U32.AND P0, PT, R15, 0xfe, PT ;  /* 0x000000fe0f00780c */ /* 0x000fda0003f06070 */
[----:B------:R-:W-:Y:S05]  /*22b0*/  @!P0 BRA `(.L_x_44) ;  /* 0x0000000000808947 */ /* 0x000fea0003800000 */
[----:B------:R-:W-:-:S13]  /*22c0*/  ISETP.GT.AND P0, PT, R22, 0xfe, PT ;  /* 0x000000fe1600780c */ /* 0x000fda0003f04270 */
[----:B------:R-:W-:Y:S05]  /*22d0*/  @P0 BRA `(.L_x_45) ;  /* 0x00000000006c0947 */ /* 0x000fea0003800000 */
[----:B------:R-:W-:-:S13]  /*22e0*/  ISETP.GE.AND P0, PT, R22, 0x1, PT ;  /* 0x000000011600780c */ /* 0x000fda0003f06270 */
[----:B------:R-:W-:Y:S05]  /*22f0*/  @P0 BRA `(.L_x_46) ;  /* 0x0000000000740947 */ /* 0x000fea0003800000 */
[----:B------:R-:W-:Y:S02]  /*2300*/  ISETP.GE.AND P0, PT, R22, -0x18, PT ;  /* 0xffffffe81600780c */ /* 0x000fe40003f06270 */
[----:B------:R-:W-:-:S11]  /*2310*/  LOP3.LUT R0, R0, 0x80000000, RZ, 0xc0, !PT ;  /* 0x8000000000007812 */ /* 0x000fd600078ec0ff */
[----:B------:R-:W-:Y:S05]  /*2320*/  @!P0 BRA `(.L_x_46) ;  /* 0x0000000000688947 */ /* 0x000fea0003800000 */
[-CC-:B------:R-:W-:Y:S01]  /*2330*/  FFMA.RZ R15, R19, R21.reuse, R18.reuse ;  /* 0x00000015130f7223 */ /* 0x180fe2000000c012 */
[C---:B------:R-:W-:Y:S02]  /*2340*/  IADD3 R20, PT, PT, R22.reuse, 0x20, RZ ;  /* 0x0000002016147810 */ /* 0x040fe40007ffe0ff */
[C---:B------:R-:W-:Y:S02]  /*2350*/  ISETP.NE.AND P2, PT, R22.reuse, RZ, PT ;  /* 0x000000ff1600720c */ /* 0x040fe40003f45270 */
[----:B------:R-:W-:Y:S01]  /*2360*/  LOP3.LUT R17, R15, 0x7fffff, RZ, 0xc0, !PT ;  /* 0x007fffff0f117812 */ /* 0x000fe200078ec0ff */
[CCC-:B------:R-:W-:Y:S01]  /*2370*/  FFMA.RP R15, R19.reuse, R21.reuse, R18.reuse ;  /* 0x00000015130f7223 */ /* 0x1c0fe20000008012 */
[----:B------:R-:W-:Y:S01]  /*2380*/  FFMA.RM R18, R19, R21, R18 ;  /* 0x0000001513127223 */ /* 0x000fe20000004012 */
[----:B------:R-:W-:Y:S01]  /*2390*/  IMAD.MOV R19, RZ, RZ, -R22 ;  /* 0x000000ffff137224 */ /* 0x000fe200078e0a16 */
[----:B------:R-:W-:Y:S02]  /*23a0*/  LOP3.LUT R17, R17, 0x800000, RZ, 0xfc, !PT ;  /* 0x0080000011117812 */ /* 0x000fe400078efcff */
[----:B------:R-:W-:-:S02]  /*23b0*/  ISETP.NE.AND P1, PT, R22, RZ, PT ;  /* 0x000000ff1600720c */ /* 0x000fc40003f25270 */
[----:B------:R-:W-:Y:S02]  /*23c0*/  SHF.L.U32 R20, R17, R20, RZ ;  /* 0x0000001411147219 */ /* 0x000fe400000006ff */
[----:B------:R-:W-:Y:S02]  /*23d0*/  FSETP.NEU.FTZ.AND P0, PT, R15, R18, PT ;  /* 0x000000120f00720b */ /* 0x000fe40003f1d000 */
[----:B------:R-:W-:Y:S02]  /*23e0*/  SEL R18, R19, RZ, P2 ;  /* 0x000000ff13127207 */ /* 0x000fe40001000000 */
[----:B------:R-:W-:Y:S02]  /*23f0*/  ISETP.NE.AND P1, PT, R20, RZ, P1 ;  /* 0x000000ff1400720c */ /* 0x000fe40000f25270 */
[----:B------:R-:W-:Y:S02]  /*2400*/  SHF.R.U32.HI R18, RZ, R18, R17 ;  /* 0x00000012ff127219 */ /* 0x000fe40000011611 */
[----:B------:R-:W-:-:S02]  /*2410*/  PLOP3.LUT P0, PT, P0, P1, PT, 0xf8, 0x8f ;  /* 0x00000000008f781c */ /* 0x000fc40000703f70 */
[----:B------:R-:W-:Y:S02]  /*2420*/  SHF.R.U32.HI R20, RZ, 0x1, R18 ;  /* 0x00000001ff147819 */ /* 0x000fe40000011612 */
[----:B------:R-:W-:-:S04]  /*2430*/  SEL R15, RZ, 0x1, !P0 ;  /* 0x00000001ff0f7807 */ /* 0x000fc80004000000 */
[----:B------:R-:W-:-:S04]  /*2440*/  LOP3.LUT R15, R15, 0x1, R20, 0xf8, !PT ;  /* 0x000000010f0f7812 */ /* 0x000fc800078ef814 */
[----:B------:R-:W-:-:S04]  /*2450*/  LOP3.LUT R15, R15, R18, RZ, 0xc0, !PT ;  /* 0x000000120f0f7212 */ /* 0x000fc800078ec0ff */
[----:B------:R-:W-:-:S04]  /*2460*/  IADD3 R15, PT, PT, R20, R15, RZ ;  /* 0x0000000f140f7210 */ /* 0x000fc80007ffe0ff */
[----:B------:R-:W-:Y:S01]  /*2470*/  LOP3.LUT R0, R15, R0, RZ, 0xfc, !PT ;  /* 0x000000000f007212 */ /* 0x000fe200078efcff */
[----:B------:R-:W-:Y:S06]  /*2480*/  BRA `(.L_x_46) ;  /* 0x0000000000107947 */ /* 0x000fec0003800000 */
.L_x_45:
[----:B------:R-:W-:-:S04]  /*2490*/  LOP3.LUT R0, R0, 0x80000000, RZ, 0xc0, !PT ;  /* 0x8000000000007812 */ /* 0x000fc800078ec0ff */
[----:B------:R-:W-:Y:S01]  /*24a0*/  LOP3.LUT R0, R0, 0x7f800000, RZ, 0xfc, !PT ;  /* 0x7f80000000007812 */ /* 0x000fe200078efcff */
[----:B------:R-:W-:Y:S06]  /*24b0*/  BRA `(.L_x_46) ;  /* 0x0000000000047947 */ /* 0x000fec0003800000 */
.L_x_44:
[----:B------:R-:W-:-:S07]  /*24c0*/  IMAD R0, R20, 0x800000, R0 ;  /* 0x0080000014007824 */ /* 0x000fce00078e0200 */
.L_x_46:
[----:B------:R-:W-:Y:S05]  /*24d0*/  BSYNC.RECONVERGENT B5 ;  /* 0x0000000000057941 */ /* 0x000fea0003800200 */
.L_x_43:
[----:B------:R-:W-:Y:S05]  /*24e0*/  BRA `(.L_x_47) ;  /* 0x0000000000207947 */ /* 0x000fea0003800000 */
.L_x_42:
[----:B------:R-:W-:-:S04]  /*24f0*/  LOP3.LUT R0, R19, 0x80000000, R0, 0x48, !PT ;  /* 0x8000000013007812 */ /* 0x000fc800078e4800 */
[----:B------:R-:W-:Y:S01]  /*2500*/  LOP3.LUT R0, R0, 0x7f800000, RZ, 0xfc, !PT ;  /* 0x7f80000000007812 */ /* 0x000fe200078efcff */
[----:B------:R-:W-:Y:S06]  /*2510*/  BRA `(.L_x_47) ;  /* 0x0000000000147947 */ /* 0x000fec0003800000 */
.L_x_41:
[----:B------:R-:W-:Y:S01]  /*2520*/  LOP3.LUT R0, R19, 0x80000000, R0, 0x48, !PT ;  /* 0x8000000013007812 */ /* 0x000fe200078e4800 */
[----:B------:R-:W-:Y:S06]  /*2530*/  BRA `(.L_x_47) ;  /* 0x00000000000c7947 */ /* 0x000fec0003800000 */
.L_x_40:
[----:B------:R-:W0:Y:S01]  /*2540*/  MUFU.RSQ R0, -QNAN ;  /* 0xffc0000000007908 */ /* 0x000e220000001400 */
[----:B------:R-:W-:Y:S05]  /*2550*/  BRA `(.L_x_47) ;  /* 0x0000000000047947 */ /* 0x000fea0003800000 */
.L_x_39:
[----:B------:R-:W-:-:S07]  /*2560*/  FADD.FTZ R0, R0, R3 ;  /* 0x0000000300007221 */ /* 0x000fce0000010000 */
.L_x_47:
[----:B------:R-:W-:Y:S05]  /*2570*/  BSYNC.RECONVERGENT B4 ;  /* 0x0000000000047941 */ /* 0x000fea0003800200 */
.L_x_37:
[----:B------:R-:W-:-:S04]  /*2580*/  HFMA2 R17, -RZ, RZ, 0, 0 ;  /* 0x00000000ff117431 */ /* 0x000fc800000001ff */
[----:B0-----:R-:W-:Y:S05]  /*2590*/  RET.REL.NODEC R16 `(_Z13constructPathPfS_S_S_P17curandStateXORWOWiffiS_Pi) ;  /* 0xffffffd810987950 */ /* 0x001fea0003c3ffff */
.L_x_48:
        /* <DEDUP_REMOVED lines=14> */
.L_x_64:


//--------------------- .text._Z13preProcessingP5PointPfS1_S1_S1_i --------------------------
	.section	.text._Z13preProcessingP5PointPfS1_S1_S1_i,"ax",@progbits
	.align	128
        .global         _Z13preProcessingP5PointPfS1_S1_S1_i
        .type           _Z13preProcessingP5PointPfS1_S1_S1_i,@function
        .size           _Z13preProcessingP5PointPfS1_S1_S1_i,(.L_x_66 - _Z13preProcessingP5PointPfS1_S1_S1_i)
        .other          _Z13preProcessingP5PointPfS1_S1_S1_i,@"STO_CUDA_ENTRY STV_DEFAULT"
_Z13preProcessingP5PointPfS1_S1_S1_i:
.text._Z13preProcessingP5PointPfS1_S1_S1_i:
[----:B------:R-:W-:Y:S01]  /*0000*/  LDC R1, c[0x0][0x37c] ;  /* 0x0000df00ff017b82 */ /* 0x000fe20000000800 */
[----:B------:R-:W0:Y:S01]  /*0010*/  S2R R5, SR_CTAID.X ;  /* 0x0000000000057919 */ /* 0x000e220000002500 */
[----:B------:R-:W1:Y:S01]  /*0020*/  LDCU UR6, c[0x0][0x3a8] ;  /* 0x00007500ff0677ac */ /* 0x000e620008000800 */
[----:B------:R-:W-:Y:S01]  /*0030*/  BSSY.RECONVERGENT B0, `(.L_x_49) ;  /* 0x0000034000007945 */ /* 0x000fe20003800200 */
[----:B------:R-:W0:Y:S01]  /*0040*/  S2R R0, SR_TID.X ;  /* 0x0000000000007919 */ /* 0x000e220000002100 */
[----:B------:R-:W2:Y:S01]  /*0050*/  LDCU.64 UR4, c[0x0][0x358] ;  /* 0x00006b00ff0477ac */ /* 0x000ea20008000a00 */
[C---:B0-----:R-:W-:Y:S01]  /*0060*/  VIMNMX R2, PT, PT, R5.reuse, R0, !PT ;  /* 0x0000000005027248 */ /* 0x041fe20007fe0100 */
[----:B------:R-:W-:-:S03]  /*0070*/  IMAD R3, R5, 0x100, R0 ;  /* 0x0000010005037824 */ /* 0x000fc600078e0200 */
[----:B-1----:R-:W-:-:S04]  /*0080*/  ISETP.GE.AND P0, PT, R2, UR6, PT ;  /* 0x0000000602007c0c */ /* 0x002fc8000bf06270 */
[----:B------:R-:W-:-:S13]  /*0090*/  ISETP.EQ.OR P0, PT, R5, R0, P0 ;  /* 0x000000000500720c */ /* 0x000fda0000702670 */
[----:B--2---:R-:W-:Y:S05]  /*00a0*/  @P0 BRA `(.L_x_50) ;  /* 0x0000000000b00947 */ /* 0x004fea0003800000 */
[----:B------:R-:W0:Y:S02]  /*00b0*/  LDC.64 R10, c[0x0][0x380] ;  /* 0x0000e000ff0a7b82 */ /* 0x000e240000000a00 */
[----:B0-----:R-:W-:-:S04]  /*00c0*/  IMAD.WIDE.U32 R4, R5, 0x18, R10 ;  /* 0x0000001805047825 */ /* 0x001fc800078e000a */
[----:B------:R-:W-:Y:S01]  /*00d0*/  IMAD.WIDE.U32 R10, R0, 0x18, R10 ;  /* 0x00000018000a7825 */ /* 0x000fe200078e000a */
[----:B------:R-:W2:Y:S04]  /*00e0*/  LDG.E.64 R8, desc[UR4][R4.64+0x10] ;  /* 0x0000100404087981 */ /* 0x000ea8000c1e1b00 */
[----:B------:R-:W2:Y:S04]  /*00f0*/  LDG.E.64 R14, desc[UR4][R10.64+0x10] ;  /* 0x000010040a0e7981 */ /* 0x000ea8000c1e1b00 */
[----:B------:R-:W3:Y:S04]  /*0100*/  LDG.E.64 R6, desc[UR4][R4.64+0x8] ;  /* 0x0000080404067981 */ /* 0x000ee8000c1e1b00 */
[----:B------:R-:W3:Y:S01]  /*0110*/  LDG.E.64 R12, desc[UR4][R10.64+0x8] ;  /* 0x000008040a0c7981 */ /* 0x000ee2000c1e1b00 */
[----:B------:R-:W-:Y:S01]  /*0120*/  BSSY.RECONVERGENT B1, `(.L_x_51) ;  /* 0x0000011000017945 */ /* 0x000fe20003800200 */
[----:B--2---:R-:W-:-:S02]  /*0130*/  DADD R8, R8, -R14 ;  /* 0x0000000008087229 */ /* 0x004fc4000000080e */
[----:B---3--:R-:W-:-:S06]  /*0140*/  DADD R6, R6, -R12 ;  /* 0x0000000006067229 */ /* 0x008fcc000000080c */
[----:B------:R-:W-:-:S08]  /*0150*/  DMUL R8, R8, R8 ;  /* 0x0000000808087228 */ /* 0x000fd00000000000 */
[----:B------:R-:W-:-:S06]  /*0160*/  DFMA R8, R6, R6, R8 ;  /* 0x000000060608722b */ /* 0x000fcc0000000008 */
[----:B------:R-:W0:Y:S02]  /*0170*/  F2F.F32.F64 R0, R8 ;  /* 0x0000000800007310 */ /* 0x000e240000301000 */
[----:B0-----:R-:W-:-:S06]  /*0180*/  VIADD R2, R0, 0xf3000000 ;  /* 0xf300000000027836 */ /* 0x001fcc0000000000 */
[----:B------:R0:W1:Y:S01]  /*0190*/  MUFU.RSQ R7, R0 ;  /* 0x0000000000077308 */ /* 0x0000620000001400 */
[----:B------:R-:W-:-:S13]  /*01a0*/  ISETP.GT.U32.AND P0, PT, R2, 0x727fffff, PT ;  /* 0x727fffff0200780c */ /* 0x000fda0003f04070 */
[----:B0-----:R-:W-:Y:S05]  /*01b0*/  @!P0 BRA `(.L_x_52) ;  /* 0x00000000000c8947 */ /* 0x001fea0003800000 */
[----:B------:R-:W-:-:S07]  /*01c0*/  MOV R8, 0x1e0 ;  /* 0x000001e000087802 */ /* 0x000fce0000000f00 */
[----:B-1----:R-:W-:Y:S05]  /*01d0*/  CALL.REL.NOINC `($__internal_2_$__cuda_sm20_sqrt_rn_f32_slowpath) ;  /* 0x00000004005c7944 */ /* 0x002fea0003c00000 */
[----:B------:R-:W-:Y:S05]  /*01e0*/  BRA `(.L_x_53) ;  /* 0x0000000000107947 */ /* 0x000fea0003800000 */
.L_x_52:
[----:B-1----:R-:W-:Y:S01]  /*01f0*/  FMUL.FTZ R5, R0, R7 ;  /* 0x0000000700057220 */ /* 0x002fe20000410000 */
[----:B------:R-:W-:-:S03]  /*0200*/  FMUL.FTZ R2, R7, 0.5 ;  /* 0x3f00000007027820 */ /* 0x000fc60000410000 */
[----:B------:R-:W-:-:S04]  /*0210*/  FFMA R0, -R5, R5, R0 ;  /* 0x0000000505007223 */ /* 0x000fc80000000100 */
[----:B------:R-:W-:-:S07]  /*0220*/  FFMA R2, R0, R2, R5 ;  /* 0x0000000200027223 */ /* 0x000fce0000000005 */
.L_x_53:
[----:B------:R-:W-:Y:S05]  /*0230*/  BSYNC.RECONVERGENT B1 ;  /* 0x0000000000017941 */ /* 0x000fea0003800200 */
.L_x_51:
[----:B------:R-:W0:Y:S01]  /*0240*/  LDC.64 R4, c[0x0][0x388] ;  /* 0x0000e200ff047b82 */ /* 0x000e220000000a00 */
[----:B------:R-:W-:Y:S01]  /*0250*/  IADD3 R0, PT, PT, R2, 0x1800000, RZ ;  /* 0x0180000002007810 */ /* 0x000fe20007ffe0ff */
[----:B------:R-:W-:Y:S03]  /*0260*/  BSSY.RECONVERGENT B1, `(.L_x_54) ;  /* 0x000000d000017945 */ /* 0x000fe60003800200 */
[----:B------:R-:W-:-:S04]  /*0270*/  LOP3.LUT R0, R0, 0x7f800000, RZ, 0xc0, !PT ;  /* 0x7f80000000007812 */ /* 0x000fc800078ec0ff */
[----:B------:R-:W-:Y:S01]  /*0280*/  ISETP.GT.U32.AND P0, PT, R0, 0x1ffffff, PT ;  /* 0x01ffffff0000780c */ /* 0x000fe20003f04070 */
[----:B0-----:R-:W-:-:S05]  /*0290*/  IMAD.WIDE.U32 R4, R3, 0x4, R4 ;  /* 0x0000000403047825 */ /* 0x001fca00078e0004 */
[----:B------:R0:W-:Y:S07]  /*02a0*/  STG.E desc[UR4][R4.64], R2 ;  /* 0x0000000204007986 */ /* 0x0001ee000c101904 */
[----:B------:R-:W-:Y:S05]  /*02b0*/  @P0 BRA `(.L_x_55) ;  /* 0x00000000000c0947 */ /* 0x000fea0003800000 */
[----:B0-----:R-:W-:-:S07]  /*02c0*/  MOV R4, 0x2e0 ;  /* 0x000002e000047802 */ /* 0x001fce0000000f00 */
[----:B------:R-:W-:Y:S05]  /*02d0*/  CALL.REL.NOINC `($__internal_1_$__cuda_sm20_rcp_rn_f32_slowpath) ;  /* 0x0000000000487944 */ /* 0x000fea0003c00000 */
[----:B------:R-:W-:Y:S05]  /*02e0*/  BRA `(.L_x_56) ;  /* 0x0000000000107947 */ /* 0x000fea0003800000 */
.L_x_55:
[----:B------:R-:W1:Y:S02]  /*02f0*/  MUFU.RCP R7, R2 ;  /* 0x0000000200077308 */ /* 0x000e640000001000 */
[----:B-1----:R-:W-:-:S04]  /*0300*/  FFMA R0, R7, R2, -1 ;  /* 0xbf80000007007423 */ /* 0x002fc80000000002 */
[----:B------:R-:W-:-:S04]  /*0310*/  FADD.FTZ R0, -R0, -RZ ;  /* 0x800000ff00007221 */ /* 0x000fc80000010100 */
[----:B------:R-:W-:-:S07]  /*0320*/  FFMA R7, R7, R0, R7 ;  /* 0x0000000007077223 */ /* 0x000fce0000000007 */
.L_x_56:
[----:B------:R-:W-:Y:S05]  /*0330*/  BSYNC.RECONVERGENT B1 ;  /* 0x0000000000017941 */ /* 0x000fea0003800200 */
.L_x_54:
[----:B0-----:R-:W0:Y:S02]  /*0340*/  LDC.64 R4, c[0x0][0x390] ;  /* 0x0000e400ff047b82 */ /* 0x001e240000000a00 */
[----:B0-----:R-:W-:-:S05]  /*0350*/  IMAD.WIDE.U32 R4, R3, 0x4, R4 ;  /* 0x0000000403047825 */ /* 0x001fca00078e0004 */
[----:B------:R0:W-:Y:S02]  /*0360*/  STG.E desc[UR4][R4.64], R7 ;  /* 0x0000000704007986 */ /* 0x0001e4000c101904 */
.L_x_50:
[----:B------:R-:W-:Y:S05]  /*0370*/  BSYNC.RECONVERGENT B0 ;  /* 0x0000000000007941 */ /* 0x000fea0003800200 */
.L_x_49:
[----:B0-----:R-:W0:Y:S01]  /*0380*/  LDC.64 R4, c[0x0][0x398] ;  /* 0x0000e600ff047b82 */ /* 0x001e220000000a00 */
[----:B------:R-:W-:-:S07]  /*0390*/  IMAD.MOV.U32 R9, RZ, RZ, 0x3f800000 ;  /* 0x3f800000ff097424 */ /* 0x000fce00078e00ff */
[----:B------:R-:W1:Y:S01]  /*03a0*/  LDC.64 R6, c[0x0][0x3a0] ;  /* 0x0000e800ff067b82 */ /* 0x000e620000000a00 */
[----:B0-----:R-:W-:-:S05]  /*03b0*/  IMAD.WIDE.U32 R4, R3, 0x4, R4 ;  /* 0x0000000403047825 */ /* 0x001fca00078e0004 */
[----:B------:R-:W-:Y:S01]  /*03c0*/  STG.E desc[UR4][R4.64], R9 ;  /* 0x0000000904007986 */ /* 0x000fe2000c101904 */
[----:B-1----:R-:W-:-:S05]  /*03d0*/  IMAD.WIDE.U32 R2, R3, 0x4, R6 ;  /* 0x0000000403027825 */ /* 0x002fca00078e0006 */
[----:B------:R-:W-:Y:S01]  /*03e0*/  STG.E desc[UR4][R2.64], RZ ;  /* 0x000000ff02007986 */ /* 0x000fe2000c101904 */
[----:B------:R-:W-:Y:S05]  /*03f0*/  EXIT ;  /* 0x000000000000794d */ /* 0x000fea0003800000 */
        .weak           $__internal_1_$__cuda_sm20_rcp_rn_f32_slowpath
        .type           $__internal_1_$__cuda_sm20_rcp_rn_f32_slowpath,@function
        .size           $__internal_1_$__cuda_sm20_rcp_rn_f32_slowpath,($__internal_2_$__cuda_sm20_sqrt_rn_f32_slowpath - $__internal_1_$__cuda_sm20_rcp_rn_f32_slowpath)
$__internal_1_$__cuda_sm20_rcp_rn_f32_slowpath:
[----:B------:R-:W-:Y:S01]  /*0400*/  IMAD.SHL.U32 R0, R2, 0x2, RZ ;  /* 0x0000000202007824 */ /* 0x000fe200078e00ff */
[----:B------:R-:W-:Y:S04]  /*0410*/  BSSY.RECONVERGENT B2, `(.L_x_57) ;  /* 0x0000030000027945 */ /* 0x000fe80003800200 */
[----:B------:R-:W-:-:S04]  /*0420*/  SHF.R.U32.HI R9, RZ, 0x18, R0 ;  /* 0x00000018ff097819 */ /* 0x000fc80000011600 */
[----:B------:R-:W-:-:S13]  /*0430*/  ISETP.NE.U32.AND P0, PT, R9, RZ, PT ;  /* 0x000000ff0900720c */ /* 0x000fda0003f05070 */
[----:B------:R-:W-:Y:S05]  /*0440*/  @P0 BRA `(.L_x_58) ;  /* 0x0000000000280947 */ /* 0x000fea0003800000 */
[----:B------:R-:W-:-:S04]  /*0450*/  SHF.L.U32 R0, R2, 0x1, RZ ;  /* 0x0000000102007819 */ /* 0x000fc800000006ff */
[----:B------:R-:W-:-:S13]  /*0460*/  ISETP.NE.AND P0, PT, R0, RZ, PT ;  /* 0x000000ff0000720c */ /* 0x000fda0003f05270 */
[----:B------:R-:W-:Y:S01]  /*0470*/  @P0 FFMA R6, R2, 1.84467440737095516160e+19, RZ ;  /* 0x5f80000002060823 */ /* 0x000fe200000000ff */
[----:B------:R-:W-:Y:S08]  /*0480*/  @!P0 MUFU.RCP R5, R2 ;  /* 0x0000000200058308 */ /* 0x000ff00000001000 */
[----:B------:R-:W0:Y:S02]  /*0490*/  @P0 MUFU.RCP R7, R6 ;  /* 0x0000000600070308 */ /* 0x000e240000001000 */
[----:B0-----:R-:W-:-:S04]  /*04a0*/  @P0 FFMA R0, R6, R7, -1 ;  /* 0xbf80000006000423 */ /* 0x001fc80000000007 */
[----:B------:R-:W-:-:S04]  /*04b0*/  @P0 FADD.FTZ R0, -R0, -RZ ;  /* 0x800000ff00000221 */ /* 0x000fc80000010100 */
[----:B------:R-:W-:-:S04]  /*04c0*/  @P0 FFMA R0, R7, R0, R7 ;  /* 0x0000000007000223 */ /* 0x000fc80000000007 */
[----:B------:R-:W-:Y:S01]  /*04d0*/  @P0 FFMA R5, R0, 1.84467440737095516160e+19, RZ ;  /* 0x5f80000000050823 */ /* 0x000fe200000000ff */
[----:B------:R-:W-:Y:S06]  /*04e0*/  BRA `(.L_x_59) ;  /* 0x0000000000887947 */ /* 0x000fec0003800000 */
.L_x_58:
[----:B------:R-:W-:-:S05]  /*04f0*/  VIADD R11, R9, 0xffffff03 ;  /* 0xffffff03090b7836 */ /* 0x000fca0000000000 */
[----:B------:R-:W-:-:S13]  /*0500*/  ISETP.GT.U32.AND P0, PT, R11, 0x1, PT ;  /* 0x000000010b00780c */ /* 0x000fda0003f04070 */
[----:B------:R-:W-:Y:S05]  /*0510*/  @P0 BRA `(.L_x_60) ;  /* 0x0000000000780947 */ /* 0x000fea0003800000 */
[----:B------:R-:W-:Y:S02]  /*0520*/  LOP3.LUT R0, R2, 0x7fffff, RZ, 0xc0, !PT ;  /* 0x007fffff02007812 */ /* 0x000fe400078ec0ff */
[----:B------:R-:W-:Y:S02]  /*0530*/  MOV R8, 0x3 ;  /* 0x0000000300087802 */ /* 0x000fe40000000f00 */
[----:B------:R-:W-:Y:S02]  /*0540*/  LOP3.LUT R0, R0, 0x3f800000, RZ, 0xfc, !PT ;  /* 0x3f80000000007812 */ /* 0x000fe400078efcff */
[----:B------:R-:W-:Y:S02]  /*0550*/  SHF.L.U32 R8, R8, R11, RZ ;  /* 0x0000000b08087219 */ /* 0x000fe400000006ff */
[----:B------:R-:W0:Y:S02]  /*0560*/  MUFU.RCP R5, R0 ;  /* 0x0000000000057308 */ /* 0x000e240000001000 */
[----:B0-----:R-:W-:-:S04]  /*0570*/  FFMA R6, R0, R5, -1 ;  /* 0xbf80000000067423 */ /* 0x001fc80000000005 */
[----:B------:R-:W-:-:S04]  /*0580*/  FADD.FTZ R6, -R6, -RZ ;  /* 0x800000ff06067221 */ /* 0x000fc80000010100 */
[CCC-:B------:R-:W-:Y:S01]  /*0590*/  FFMA.RM R7, R5.reuse, R6.reuse, R5.reuse ;  /* 0x0000000605077223 */ /* 0x1c0fe20000004005 */
[----:B------:R-:W-:-:S04]  /*05a0*/  FFMA.RP R6, R5, R6, R5 ;  /* 0x0000000605067223 */ /* 0x000fc80000008005 */
[C---:B------:R-:W-:Y:S02]  /*05b0*/  LOP3.LUT R5, R7.reuse, 0x7fffff, RZ, 0xc0, !PT ;  /* 0x007fffff07057812 */ /* 0x040fe400078ec0ff */
[----:B------:R-:W-:Y:S02]  /*05c0*/  FSETP.NEU.FTZ.AND P0, PT, R7, R6, PT ;  /* 0x000000060700720b */ /* 0x000fe40003f1d000 */
[----:B------:R-:W-:Y:S02]  /*05d0*/  LOP3.LUT R5, R5, 0x800000, RZ, 0xfc, !PT ;  /* 0x0080000005057812 */ /* 0x000fe400078efcff */
[----:B------:R-:W-:Y:S02]  /*05e0*/  SEL R6, RZ, 0xffffffff, !P0 ;  /* 0xffffffffff067807 */ /* 0x000fe40004000000 */
[----:B------:R-:W-:-:S03]  /*05f0*/  LOP3.LUT R8, R8, R5, RZ, 0xc0, !PT ;  /* 0x0000000508087212 */ /* 0x000fc600078ec0ff */
[----:B------:R-:W-:Y:S01]  /*0600*/  IMAD.MOV R6, RZ, RZ, -R6 ;  /* 0x000000ffff067224 */ /* 0x000fe200078e0a06 */
[----:B------:R-:W-:-:S04]  /*0610*/  SHF.R.U32.HI R8, RZ, R11, R8 ;  /* 0x0000000bff087219 */ /* 0x000fc80000011608 */
[----:B------:R-:W-:Y:S02]  /*0620*/  LOP3.LUT P1, RZ, R6, R11, R5, 0xf8, !PT ;  /* 0x0000000b06ff7212 */ /* 0x000fe4000782f805 */
[C---:B------:R-:W-:Y:S02]  /*0630*/  LOP3.LUT P0, RZ, R8.reuse, 0x1, RZ, 0xc0, !PT ;  /* 0x0000000108ff7812 */ /* 0x040fe4000780c0ff */
[----:B------:R-:W-:-:S04]  /*0640*/  LOP3.LUT P2, RZ, R8, 0x2, RZ, 0xc0, !PT ;  /* 0x0000000208ff7812 */ /* 0x000fc8000784c0ff */
[----:B------:R-:W-:Y:S02]  /*0650*/  PLOP3.LUT P0, PT, P0, P1, P2, 0xe0, 0x0 ;  /* 0x000000000000781c */ /* 0x000fe40000703c20 */
[----:B------:R-:W-:Y:S02]  /*0660*/  LOP3.LUT P1, RZ, R2, 0x7fffff, RZ, 0xc0, !PT ;  /* 0x007fffff02ff7812 */ /* 0x000fe4000782c0ff */
[----:B------:R-:W-:-:S04]  /*0670*/  SEL R0, RZ, 0x1, !P0 ;  /* 0x00000001ff007807 */ /* 0x000fc80004000000 */
[----:B------:R-:W-:-:S04]  /*0680*/  IADD3 R0, PT, PT, -R0, RZ, RZ ;  /* 0x000000ff00007210 */ /* 0x000fc80007ffe1ff */
[----:B------:R-:W-:Y:S01]  /*0690*/  ISETP.GE.AND P0, PT, R0, RZ, PT ;  /* 0x000000ff0000720c */ /* 0x000fe20003f06270 */
[----:B------:R-:W-:-:S05]  /*06a0*/  VIADD R0, R9, 0xffffff04 ;  /* 0xffffff0409007836 */ /* 0x000fca0000000000 */
[----:B------:R-:W-:-:S07]  /*06b0*/  SHF.R.U32.HI R5, RZ, R0, R5 ;  /* 0x00000000ff057219 */ /* 0x000fce0000011605 */
[----:B------:R-:W-:-:S05]  /*06c0*/  @!P0 IADD3 R5, PT, PT, R5, 0x1, RZ ;  /* 0x0000000105058810 */ /* 0x000fca0007ffe0ff */
[----:B------:R-:W-:-:S05]  /*06d0*/  @!P1 IMAD.SHL.U32 R5, R5, 0x2, RZ ;  /* 0x0000000205059824 */ /* 0x000fca00078e00ff */
[----:B------:R-:W-:Y:S01]  /*06e0*/  LOP3.LUT R5, R5, 0x80000000, R2, 0xf8, !PT ;  /* 0x8000000005057812 */ /* 0x000fe200078ef802 */
[----:B------:R-:W-:Y:S06]  /*06f0*/  BRA `(.L_x_59) ;  /* 0x0000000000047947 */ /* 0x000fec0003800000 */
.L_x_60:
[----:B------:R0:W1:Y:S02]  /*0700*/  MUFU.RCP R5, R2 ;  /* 0x0000000200057308 */ /* 0x0000640000001000 */
.L_x_59:
[----:B------:R-:W-:Y:S05]  /*0710*/  BSYNC.RECONVERGENT B2 ;  /* 0x0000000000027941 */ /* 0x000fea0003800200 */
.L_x_57:
[----:B-1----:R-:W-:Y:S01]  /*0720*/  MOV R7, R5 ;  /* 0x0000000500077202 */ /* 0x002fe20000000f00 */
[----:B------:R-:W-:-:S04]  /*0730*/  IMAD.MOV.U32 R5, RZ, RZ, 0x0 ;  /* 0x00000000ff057424 */ /* 0x000fc800078e00ff */
[----:B0-----:R-:W-:Y:S05]  /*0740*/  RET.REL.NODEC R4 `(_Z13preProcessingP5PointPfS1_S1_S1_i) ;  /* 0xfffffff8042c7950 */ /* 0x001fea0003c3ffff */
        .weak           $__internal_2_$__cuda_sm20_sqrt_rn_f32_slowpath
        .type           $__internal_2_$__cuda_sm20_sqrt_rn_f32_slowpath,@function
        .size           $__internal_2_$__cuda_sm20_sqrt_rn_f32_slowpath,(.L_x_66 - $__internal_2_$__cuda_sm20_sqrt_rn_f32_slowpath)
$__internal_2_$__cuda_sm20_sqrt_rn_f32_slowpath:
[----:B------:R-:W-:-:S13]  /*0750*/  LOP3.LUT P0, RZ, R0, 0x7fffffff, RZ, 0xc0, !PT ;  /* 0x7fffffff00ff7812 */ /* 0x000fda000780c0ff */
[----:B------:R-:W-:Y:S01]  /*0760*/  @!P0 MOV R2, R0 ;  /* 0x0000000000028202 */ /* 0x000fe20000000f00 */
[----:B------:R-:W-:Y:S06]  /*0770*/  @!P0 BRA `(.L_x_61) ;  /* 0x0000000000408947 */ /* 0x000fec0003800000 */
[----:B------:R-:W-:-:S13]  /*0780*/  FSETP.GEU.FTZ.AND P0, PT, R0, RZ, PT ;  /* 0x000000ff0000720b */ /* 0x000fda0003f1e000 */
[----:B------:R-:W-:Y:S01]  /*0790*/  @!P0 IMAD.MOV.U32 R2, RZ, RZ, 0x7fffffff ;  /* 0x7fffffffff028424 */ /* 0x000fe200078e00ff */
[----:B------:R-:W-:Y:S06]  /*07a0*/  @!P0 BRA `(.L_x_61) ;  /* 0x0000000000348947 */ /* 0x000fec0003800000 */
[----:B------:R-:W-:-:S13]  /*07b0*/  FSETP.GTU.FTZ.AND P0, PT, |R0|, +INF , PT ;  /* 0x7f8000000000780b */ /* 0x000fda0003f1c200 */
[----:B------:R-:W-:Y:S01]  /*07c0*/  @P0 FADD.FTZ R2, R0, 1 ;  /* 0x3f80000000020421 */ /* 0x000fe20000010000 */
[----:B------:R-:W-:Y:S06]  /*07d0*/  @P0 BRA `(.L_x_61) ;  /* 0x0000000000280947 */ /* 0x000fec0003800000 */
[----:B------:R-:W-:-:S13]  /*07e0*/  FSETP.NEU.FTZ.AND P0, PT, |R0|, +INF , PT ;  /* 0x7f8000000000780b */ /* 0x000fda0003f1d200 */
[----:B------:R-:W-:-:S04]  /*07f0*/  @P0 FFMA R4, R0, 1.84467440737095516160e+19, RZ ;  /* 0x5f80000000040823 */ /* 0x000fc800000000ff */
[----:B------:R-:W0:Y:S02]  /*0800*/  @P0 MUFU.RSQ R5, R4 ;  /* 0x0000000400050308 */ /* 0x000e240000001400 */
[----:B0-----:R-:W-:Y:S01]  /*0810*/  @P0 FMUL.FTZ R7, R4, R5 ;  /* 0x0000000504070220 */ /* 0x001fe20000410000 */
[----:B------:R-:W-:-:S03]  /*0820*/  @P0 FMUL.FTZ R5, R5, 0.5 ;  /* 0x3f00000005050820 */ /* 0x000fc60000410000 */
[----:B------:R-:W-:-:S04]  /*0830*/  @P0 FADD.FTZ R2, -R7, -RZ ;  /* 0x800000ff07020221 */ /* 0x000fc80000010100 */
[----:B------:R-:W-:Y:S01]  /*0840*/  @P0 FFMA R6, R7, R2, R4 ;  /* 0x0000000207060223 */ /* 0x000fe20000000004 */
[----:B------:R-:W-:-:S03]  /*0850*/  @!P0 MOV R2, R0 ;  /* 0x0000000000028202 */ /* 0x000fc60000000f00 */
[----:B------:R-:W-:-:S04]  /*0860*/  @P0 FFMA R5, R6, R5, R7 ;  /* 0x0000000506050223 */ /* 0x000fc80000000007 */
[----:B------:R-:W-:-:S07]  /*0870*/  @P0 FMUL.FTZ R2, R5, 2.3283064365386962891e-10 ;  /* 0x2f80000005020820 */ /* 0x000fce0000410000 */
.L_x_61:
[----:B------:R-:W-:Y:S02]  /*0880*/  HFMA2 R5, -RZ, RZ, 0, 0 ;  /* 0x00000000ff057431 */ /* 0x000fe400000001ff */
[----:B------:R-:W-:-:S04]  /*0890*/  IMAD.MOV.U32 R4, RZ, RZ, R8 ;  /* 0x000000ffff047224 */ /* 0x000fc800078e0008 */
[----:B------:R-:W-:Y:S05]  /*08a0*/  RET.REL.NODEC R4 `(_Z13preProcessingP5PointPfS1_S1_S1_i) ;  /* 0xfffffff404d47950 */ /* 0x000fea0003c3ffff */
.L_x_62:
        /* <DEDUP_REMOVED lines=13> */
.L_x_66:


//--------------------- .text._Z9clearTabuPb      --------------------------
	.section	.text._Z9clearTabuPb,"ax",@progbits
	.align	128
        .global         _Z9clearTabuPb
        .type           _Z9clearTabuPb,@function
        .size           _Z9clearTabuPb,(.L_x_72 - _Z9clearTabuPb)
        .other          _Z9clearTabuPb,@"STO_CUDA_ENTRY STV_DEFAULT"
_Z9clearTabuPb:
.text._Z9clearTabuPb:
[----:B------:R-:W-:Y:S01]  /*0000*/  LDC R1, c[0x0][0x37c] ;  /* 0x0000df00ff017b82 */ /* 0x000fe20000000800 */
[----:B------:R-:W0:Y:S07]  /*0010*/  S2R R3, SR_TID.X ;  /* 0x0000000000037919 */ /* 0x000e2e0000002100 */
[----:B------:R-:W0:Y:S01]  /*0020*/  S2UR UR6, SR_CTAID.X ;  /* 0x00000000000679c3 */ /* 0x000e220000002500 */
[----:B------:R-:W1:Y:S01]  /*0030*/  LDCU.64 UR8, c[0x0][0x380] ;  /* 0x00007000ff0877ac */ /* 0x000e620008000a00 */
[----:B------:R-:W-:Y:S01]  /*0040*/  IMAD.MOV.U32 R4, RZ, RZ, 0x1 ;  /* 0x00000001ff047424 */ /* 0x000fe200078e00ff */
[----:B------:R-:W2:Y:S05]  /*0050*/  LDCU.64 UR4, c[0x0][0x358] ;  /* 0x00006b00ff0477ac */ /* 0x000eaa0008000a00 */
[----:B------:R-:W0:Y:S02]  /*0060*/  LDC R0, c[0x0][0x360] ;  /* 0x0000d800ff007b82 */ /* 0x000e240000000800 */
[----:B0-----:R-:W-:-:S05]  /*0070*/  IMAD R0, R0, UR6, R3 ;  /* 0x0000000600007c24 */ /* 0x001fca000f8e0203 */
[----:B-1----:R-:W-:-:S04]  /*0080*/  IADD3 R2, P0, PT, R0, UR8, RZ ;  /* 0x0000000800027c10 */ /* 0x002fc8000ff1e0ff */
[----:B------:R-:W-:Y:S02]  /*0090*/  LEA.HI.X.SX32 R3, R0, UR9, 0x1, P0 ;  /* 0x0000000900037c11 */ /* 0x000fe400080f0eff */
[----:B------:R-:W-:-:S05]  /*00a0*/  PRMT R0, R4, 0x7610, R0 ;  /* 0x0000761004007816 */ /* 0x000fca0000000000 */
[----:B--2---:R-:W-:Y:S01]  /*00b0*/  STG.E.U8 desc[UR4][R2.64], R0 ;  /* 0x0000000002007986 */ /* 0x004fe2000c101104 */
[----:B------:R-:W-:Y:S05]  /*00c0*/  EXIT ;  /* 0x000000000000794d */ /* 0x000fea0003800000 */
.L_x_63:
        /* <DEDUP_REMOVED lines=11> */
.L_x_72:


//--------------------- .nv.global.init           --------------------------
	.section	.nv.global.init,"aw",@progbits
	.align	4
.nv.global.init:
	.type		mrg32k3aM1SubSeq,@object
	.size		mrg32k3aM1SubSeq,(mrg32k3aM2SubSeq - mrg32k3aM1SubSeq)
mrg32k3aM1SubSeq:
        /*0000*/ 	.byte	0x0b, 0xcc, 0xee, 0x04, 0x73, 0x29, 0x8b, 0x6f, 0xf6, 0x53, 0x03, 0xf6, 0x23, 0xf6, 0xea, 0xda
        /* <DEDUP_REMOVED lines=125> */
	.type		mrg32k3aM2SubSeq,@object
	.size		mrg32k3aM2SubSeq,(mrg32k3aM1 - mrg32k3aM2SubSeq)
mrg32k3aM2SubSeq:
        /* <DEDUP_REMOVED lines=126> */
	.type		mrg32k3aM1,@object
	.size		mrg32k3aM1,(mrg32k3aM1Seq - mrg32k3aM1)
mrg32k3aM1:
        /* <DEDUP_REMOVED lines=144> */
	.type		mrg32k3aM1Seq,@object
	.size		mrg32k3aM1Seq,(mrg32k3aM2 - mrg32k3aM1Seq)
mrg32k3aM1Seq:
        /* <DEDUP_REMOVED lines=144> */
	.type		mrg32k3aM2,@object
	.size		mrg32k3aM2,(mrg32k3aM2Seq - mrg32k3aM2)
mrg32k3aM2:
        /* <DEDUP_REMOVED lines=144> */
	.type		mrg32k3aM2Seq,@object
	.size		mrg32k3aM2Seq,(precalc_xorwow_matrix - mrg32k3aM2Seq)
mrg32k3aM2Seq:
        /* <DEDUP_REMOVED lines=144> */
	.type		precalc_xorwow_matrix,@object
	.size		precalc_xorwow_matrix,(precalc_xorwow_offset_matrix - precalc_xorwow_matrix)
precalc_xorwow_matrix:
        /* <DEDUP_REMOVED lines=6400> */
	.type		precalc_xorwow_offset_matrix,@object
	.size		precalc_xorwow_offset_matrix,(.L_1 - precalc_xorwow_offset_matrix)
precalc_xorwow_offset_matrix:
        /* <DEDUP_REMOVED lines=6400> */
.L_1:


//--------------------- .nv.shared.reserved.0     --------------------------
	.section	.nv.shared.reserved.0,"aw",@nobits
	.weak		__nv_reservedSMEM_offset_0_alias
	.size		__nv_reservedSMEM_offset_0_alias, 0, 64
	.other		__nv_reservedSMEM_offset_0_alias,@"STO_CUDA_RESERVED_SHARED STV_DEFAULT"
__nv_reservedSMEM_offset_0_alias:
	.zero		0
	.zero		64


//--------------------- .nv.shared._Z13constructPathPfS_S_S_P17curandStateXORWOWiffiS_Pi --------------------------
	.section	.nv.shared._Z13constructPathPfS_S_S_P17curandStateXORWOWiffiS_Pi,"aw",@nobits
	.sectionflags	@""
	.align	4
.nv.shared._Z13constructPathPfS_S_S_P17curandStateXORWOWiffiS_Pi:
	.zero		3344


//--------------------- .nv.constant0._Z28initializeEachAntsBestLengthPf --------------------------
	.section	.nv.constant0._Z28initializeEachAntsBestLengthPf,"a",@progbits
	.sectionflags	@""
	.align	4
.nv.constant0._Z28initializeEachAntsBestLengthPf:
	.zero		904


//--------------------- .nv.constant0._Z17setupCuRandKernelP17curandStateXORWOW --------------------------
	.section	.nv.constant0._Z17setupCuRandKernelP17curandStateXORWOW,"a",@progbits
	.sectionflags	@""
	.align	4
.nv.constant0._Z17setupCuRandKernelP17curandStateXORWOW:
	.zero		904


//--------------------- .nv.constant0._Z16updatePheromonesPfS_di --------------------------
	.section	.nv.constant0._Z16updatePheromonesPfS_di,"a",@progbits
	.sectionflags	@""
	.align	4
.nv.constant0._Z16updatePheromonesPfS_di:
	.zero		924


//--------------------- .nv.constant0._Z13constructPathPfS_S_S_P17curandStateXORWOWiffiS_Pi --------------------------
	.section	.nv.constant0._Z13constructPathPfS_S_S_P17curandStateXORWOWiffiS_Pi,"a",@progbits
	.sectionflags	@""
	.align	4
.nv.constant0._Z13constructPathPfS_S_S_P17curandStateXORWOWiffiS_Pi:
	.zero		968


//--------------------- .nv.constant0._Z13preProcessingP5PointPfS1_S1_S1_i --------------------------
	.section	.nv.constant0._Z13preProcessingP5PointPfS1_S1_S1_i,"a",@progbits
	.sectionflags	@""
	.align	4
.nv.constant0._Z13preProcessingP5PointPfS1_S1_S1_i:
	.zero		940


//--------------------- .nv.constant0._Z9clearTabuPb --------------------------
	.section	.nv.constant0._Z9clearTabuPb,"a",@progbits
	.sectionflags	@""
	.align	4
.nv.constant0._Z9clearTabuPb:
	.zero		904


//--------------------- SYMBOLS --------------------------

	.type		.nv.reservedSmem.offset0,@object
	.size		.nv.reservedSmem.offset0,0x4
	.type		.nv.reservedSmem.cap,@object
	.size		.nv.reservedSmem.cap,0x4
